//
// Generated by NVIDIA NVVM Compiler
//
// Compiler Build ID: CL-36424714
// Cuda compilation tools, release 13.0, V13.0.88
// Based on NVVM 20.0.0
//

.version 9.0
.target sm_100
.address_size 64

	// .globl	_Z8setZerosiPd

.visible .entry _Z8setZerosiPd(
	.param .u32 _Z8setZerosiPd_param_0,
	.param .u64 .ptr .align 1 _Z8setZerosiPd_param_1
)
{
	.reg .pred 	%p<2>;
	.reg .b32 	%r<6>;
	.reg .b64 	%rd<6>;

	ld.param.u32 	%r2, [_Z8setZerosiPd_param_0];
	ld.param.u64 	%rd1, [_Z8setZerosiPd_param_1];
	mov.u32 	%r3, %ctaid.x;
	mov.u32 	%r4, %ntid.x;
	mov.u32 	%r5, %tid.x;
	mad.lo.s32 	%r1, %r3, %r4, %r5;
	setp.ge.s32 	%p1, %r1, %r2;
	@%p1 bra 	$L__BB0_2;
	cvta.to.global.u64 	%rd2, %rd1;
	mul.wide.s32 	%rd3, %r1, 8;
	add.s64 	%rd4, %rd2, %rd3;
	mov.b64 	%rd5, 0;
	st.global.u64 	[%rd4], %rd5;
$L__BB0_2:
	ret;

}
	// .globl	_Z8setInputiiiPdS_
.visible .entry _Z8setInputiiiPdS_(
	.param .u32 _Z8setInputiiiPdS__param_0,
	.param .u32 _Z8setInputiiiPdS__param_1,
	.param .u32 _Z8setInputiiiPdS__param_2,
	.param .u64 .ptr .align 1 _Z8setInputiiiPdS__param_3,
	.param .u64 .ptr .align 1 _Z8setInputiiiPdS__param_4
)
{
	.reg .pred 	%p<11>;
	.reg .b32 	%r<40>;
	.reg .b64 	%rd<39>;
	.reg .b64 	%fd<30>;

	ld.param.u32 	%r26, [_Z8setInputiiiPdS__param_0];
	ld.param.u32 	%r24, [_Z8setInputiiiPdS__param_1];
	ld.param.u32 	%r25, [_Z8setInputiiiPdS__param_2];
	ld.param.u64 	%rd10, [_Z8setInputiiiPdS__param_3];
	ld.param.u64 	%rd11, [_Z8setInputiiiPdS__param_4];
	cvta.to.global.u64 	%rd1, %rd10;
	cvta.to.global.u64 	%rd2, %rd11;
	mov.u32 	%r27, %ctaid.x;
	mov.u32 	%r28, %ntid.x;
	mov.u32 	%r29, %tid.x;
	mad.lo.s32 	%r1, %r27, %r28, %r29;
	setp.ge.s32 	%p1, %r1, %r26;
	@%p1 bra 	$L__BB1_14;
	mul.lo.s32 	%r2, %r24, %r1;
	mul.lo.s32 	%r3, %r25, %r1;
	setp.lt.s32 	%p2, %r24, 1;
	@%p2 bra 	$L__BB1_14;
	and.b32  	%r4, %r24, 15;
	setp.lt.u32 	%p3, %r24, 16;
	mov.b32 	%r36, 0;
	@%p3 bra 	$L__BB1_5;
	and.b32  	%r36, %r24, 2147483632;
	add.s64 	%rd3, %rd2, 64;
	neg.s32 	%r33, %r36;
	mul.wide.s32 	%rd12, %r3, 8;
	add.s64 	%rd13, %rd12, %rd1;
	add.s64 	%rd37, %rd13, 64;
	mov.u32 	%r34, %r2;
$L__BB1_4:
	.pragma "nounroll";
	mul.wide.s32 	%rd14, %r34, 8;
	add.s64 	%rd15, %rd3, %rd14;
	ld.global.f64 	%fd1, [%rd15+-64];
	st.global.f64 	[%rd37+-56], %fd1;
	ld.global.f64 	%fd2, [%rd15+-56];
	st.global.f64 	[%rd37+-48], %fd2;
	ld.global.f64 	%fd3, [%rd15+-48];
	st.global.f64 	[%rd37+-40], %fd3;
	ld.global.f64 	%fd4, [%rd15+-40];
	st.global.f64 	[%rd37+-32], %fd4;
	ld.global.f64 	%fd5, [%rd15+-32];
	st.global.f64 	[%rd37+-24], %fd5;
	ld.global.f64 	%fd6, [%rd15+-24];
	st.global.f64 	[%rd37+-16], %fd6;
	ld.global.f64 	%fd7, [%rd15+-16];
	st.global.f64 	[%rd37+-8], %fd7;
	ld.global.f64 	%fd8, [%rd15+-8];
	st.global.f64 	[%rd37], %fd8;
	ld.global.f64 	%fd9, [%rd15];
	st.global.f64 	[%rd37+8], %fd9;
	ld.global.f64 	%fd10, [%rd15+8];
	st.global.f64 	[%rd37+16], %fd10;
	ld.global.f64 	%fd11, [%rd15+16];
	st.global.f64 	[%rd37+24], %fd11;
	ld.global.f64 	%fd12, [%rd15+24];
	st.global.f64 	[%rd37+32], %fd12;
	ld.global.f64 	%fd13, [%rd15+32];
	st.global.f64 	[%rd37+40], %fd13;
	ld.global.f64 	%fd14, [%rd15+40];
	st.global.f64 	[%rd37+48], %fd14;
	ld.global.f64 	%fd15, [%rd15+48];
	st.global.f64 	[%rd37+56], %fd15;
	ld.global.f64 	%fd16, [%rd15+56];
	st.global.f64 	[%rd37+64], %fd16;
	add.s32 	%r34, %r34, 16;
	add.s32 	%r33, %r33, 16;
	add.s64 	%rd37, %rd37, 128;
	setp.ne.s32 	%p4, %r33, 0;
	@%p4 bra 	$L__BB1_4;
$L__BB1_5:
	setp.eq.s32 	%p5, %r4, 0;
	@%p5 bra 	$L__BB1_14;
	and.b32  	%r12, %r24, 7;
	setp.lt.u32 	%p6, %r4, 8;
	@%p6 bra 	$L__BB1_8;
	add.s32 	%r31, %r36, %r2;
	mul.wide.s32 	%rd16, %r31, 8;
	add.s64 	%rd17, %rd2, %rd16;
	ld.global.f64 	%fd17, [%rd17];
	cvt.s64.s32 	%rd18, %r3;
	cvt.u64.u32 	%rd19, %r36;
	add.s64 	%rd20, %rd19, %rd18;
	shl.b64 	%rd21, %rd20, 3;
	add.s64 	%rd22, %rd1, %rd21;
	st.global.f64 	[%rd22+8], %fd17;
	ld.global.f64 	%fd18, [%rd17+8];
	st.global.f64 	[%rd22+16], %fd18;
	ld.global.f64 	%fd19, [%rd17+16];
	st.global.f64 	[%rd22+24], %fd19;
	ld.global.f64 	%fd20, [%rd17+24];
	st.global.f64 	[%rd22+32], %fd20;
	ld.global.f64 	%fd21, [%rd17+32];
	st.global.f64 	[%rd22+40], %fd21;
	ld.global.f64 	%fd22, [%rd17+40];
	st.global.f64 	[%rd22+48], %fd22;
	ld.global.f64 	%fd23, [%rd17+48];
	st.global.f64 	[%rd22+56], %fd23;
	ld.global.f64 	%fd24, [%rd17+56];
	add.s32 	%r36, %r36, 8;
	st.global.f64 	[%rd22+64], %fd24;
$L__BB1_8:
	setp.eq.s32 	%p7, %r12, 0;
	@%p7 bra 	$L__BB1_14;
	and.b32  	%r15, %r24, 3;
	setp.lt.u32 	%p8, %r12, 4;
	@%p8 bra 	$L__BB1_11;
	add.s32 	%r32, %r36, %r2;
	mul.wide.s32 	%rd23, %r32, 8;
	add.s64 	%rd24, %rd2, %rd23;
	ld.global.f64 	%fd25, [%rd24];
	cvt.s64.s32 	%rd25, %r3;
	cvt.u64.u32 	%rd26, %r36;
	add.s64 	%rd27, %rd26, %rd25;
	shl.b64 	%rd28, %rd27, 3;
	add.s64 	%rd29, %rd1, %rd28;
	st.global.f64 	[%rd29+8], %fd25;
	ld.global.f64 	%fd26, [%rd24+8];
	st.global.f64 	[%rd29+16], %fd26;
	ld.global.f64 	%fd27, [%rd24+16];
	st.global.f64 	[%rd29+24], %fd27;
	ld.global.f64 	%fd28, [%rd24+24];
	add.s32 	%r36, %r36, 4;
	st.global.f64 	[%rd29+32], %fd28;
$L__BB1_11:
	setp.eq.s32 	%p9, %r15, 0;
	@%p9 bra 	$L__BB1_14;
	cvt.s64.s32 	%rd30, %r3;
	cvt.u64.u32 	%rd31, %r36;
	add.s64 	%rd32, %rd30, %rd31;
	shl.b64 	%rd33, %rd32, 3;
	add.s64 	%rd34, %rd33, %rd1;
	add.s64 	%rd38, %rd34, 8;
	add.s32 	%r39, %r36, %r2;
	neg.s32 	%r38, %r15;
$L__BB1_13:
	.pragma "nounroll";
	mul.wide.s32 	%rd35, %r39, 8;
	add.s64 	%rd36, %rd2, %rd35;
	ld.global.f64 	%fd29, [%rd36];
	st.global.f64 	[%rd38], %fd29;
	add.s64 	%rd38, %rd38, 8;
	add.s32 	%r39, %r39, 1;
	add.s32 	%r38, %r38, 1;
	setp.ne.s32 	%p10, %r38, 0;
	@%p10 bra 	$L__BB1_13;
$L__BB1_14:
	ret;

}
	// .globl	_Z13recoverOutputiiiP7double2Pd
.visible .entry _Z13recoverOutputiiiP7double2Pd(
	.param .u32 _Z13recoverOutputiiiP7double2Pd_param_0,
	.param .u32 _Z13recoverOutputiiiP7double2Pd_param_1,
	.param .u32 _Z13recoverOutputiiiP7double2Pd_param_2,
	.param .u64 .ptr .align 1 _Z13recoverOutputiiiP7double2Pd_param_3,
	.param .u64 .ptr .align 1 _Z13recoverOutputiiiP7double2Pd_param_4
)
{
	.reg .pred 	%p<11>;
	.reg .b32 	%r<41>;
	.reg .b64 	%rd<39>;
	.reg .b64 	%fd<64>;

	ld.param.u32 	%r26, [_Z13recoverOutputiiiP7double2Pd_param_0];
	ld.param.u32 	%r24, [_Z13recoverOutputiiiP7double2Pd_param_1];
	ld.param.u32 	%r25, [_Z13recoverOutputiiiP7double2Pd_param_2];
	ld.param.u64 	%rd10, [_Z13recoverOutputiiiP7double2Pd_param_3];
	ld.param.u64 	%rd11, [_Z13recoverOutputiiiP7double2Pd_param_4];
	cvta.to.global.u64 	%rd1, %rd11;
	cvta.to.global.u64 	%rd2, %rd10;
	mov.u32 	%r27, %ctaid.x;
	mov.u32 	%r28, %ntid.x;
	mov.u32 	%r29, %tid.x;
	mad.lo.s32 	%r1, %r27, %r28, %r29;
	setp.ge.s32 	%p1, %r1, %r26;
	@%p1 bra 	$L__BB2_14;
	mul.lo.s32 	%r2, %r24, %r1;
	mul.lo.s32 	%r3, %r25, %r1;
	setp.lt.s32 	%p2, %r24, 1;
	@%p2 bra 	$L__BB2_14;
	add.s32 	%r31, %r24, 1;
	cvt.rn.f64.s32 	%fd2, %r31;
	mov.f64 	%fd3, 0d4000000000000000;
	div.rn.f64 	%fd4, %fd3, %fd2;
	sqrt.rn.f64 	%fd5, %fd4;
	neg.f64 	%fd1, %fd5;
	and.b32  	%r4, %r24, 15;
	setp.lt.u32 	%p3, %r24, 16;
	mov.b32 	%r37, 0;
	@%p3 bra 	$L__BB2_5;
	and.b32  	%r37, %r24, 2147483632;
	add.s64 	%rd3, %rd1, 64;
	neg.s32 	%r34, %r37;
	mul.wide.s32 	%rd12, %r3, 16;
	add.s64 	%rd13, %rd12, %rd2;
	add.s64 	%rd37, %rd13, 136;
	mov.u32 	%r35, %r2;
$L__BB2_4:
	.pragma "nounroll";
	mul.wide.s32 	%rd14, %r35, 8;
	add.s64 	%rd15, %rd3, %rd14;
	ld.global.f64 	%fd6, [%rd37+-112];
	mul.f64 	%fd7, %fd6, %fd1;
	st.global.f64 	[%rd15+-64], %fd7;
	ld.global.f64 	%fd8, [%rd37+-96];
	mul.f64 	%fd9, %fd8, %fd1;
	st.global.f64 	[%rd15+-56], %fd9;
	ld.global.f64 	%fd10, [%rd37+-80];
	mul.f64 	%fd11, %fd10, %fd1;
	st.global.f64 	[%rd15+-48], %fd11;
	ld.global.f64 	%fd12, [%rd37+-64];
	mul.f64 	%fd13, %fd12, %fd1;
	st.global.f64 	[%rd15+-40], %fd13;
	ld.global.f64 	%fd14, [%rd37+-48];
	mul.f64 	%fd15, %fd14, %fd1;
	st.global.f64 	[%rd15+-32], %fd15;
	ld.global.f64 	%fd16, [%rd37+-32];
	mul.f64 	%fd17, %fd16, %fd1;
	st.global.f64 	[%rd15+-24], %fd17;
	ld.global.f64 	%fd18, [%rd37+-16];
	mul.f64 	%fd19, %fd18, %fd1;
	st.global.f64 	[%rd15+-16], %fd19;
	ld.global.f64 	%fd20, [%rd37];
	mul.f64 	%fd21, %fd20, %fd1;
	st.global.f64 	[%rd15+-8], %fd21;
	ld.global.f64 	%fd22, [%rd37+16];
	mul.f64 	%fd23, %fd22, %fd1;
	st.global.f64 	[%rd15], %fd23;
	ld.global.f64 	%fd24, [%rd37+32];
	mul.f64 	%fd25, %fd24, %fd1;
	st.global.f64 	[%rd15+8], %fd25;
	ld.global.f64 	%fd26, [%rd37+48];
	mul.f64 	%fd27, %fd26, %fd1;
	st.global.f64 	[%rd15+16], %fd27;
	ld.global.f64 	%fd28, [%rd37+64];
	mul.f64 	%fd29, %fd28, %fd1;
	st.global.f64 	[%rd15+24], %fd29;
	ld.global.f64 	%fd30, [%rd37+80];
	mul.f64 	%fd31, %fd30, %fd1;
	st.global.f64 	[%rd15+32], %fd31;
	ld.global.f64 	%fd32, [%rd37+96];
	mul.f64 	%fd33, %fd32, %fd1;
	st.global.f64 	[%rd15+40], %fd33;
	ld.global.f64 	%fd34, [%rd37+112];
	mul.f64 	%fd35, %fd34, %fd1;
	st.global.f64 	[%rd15+48], %fd35;
	ld.global.f64 	%fd36, [%rd37+128];
	mul.f64 	%fd37, %fd36, %fd1;
	st.global.f64 	[%rd15+56], %fd37;
	add.s32 	%r35, %r35, 16;
	add.s32 	%r34, %r34, 16;
	add.s64 	%rd37, %rd37, 256;
	setp.ne.s32 	%p4, %r34, 0;
	@%p4 bra 	$L__BB2_4;
$L__BB2_5:
	setp.eq.s32 	%p5, %r4, 0;
	@%p5 bra 	$L__BB2_14;
	and.b32  	%r12, %r24, 7;
	setp.lt.u32 	%p6, %r4, 8;
	@%p6 bra 	$L__BB2_8;
	cvt.s64.s32 	%rd16, %r3;
	cvt.u64.u32 	%rd17, %r37;
	add.s64 	%rd18, %rd17, %rd16;
	shl.b64 	%rd19, %rd18, 4;
	add.s64 	%rd20, %rd2, %rd19;
	ld.global.f64 	%fd38, [%rd20+24];
	mul.f64 	%fd39, %fd38, %fd1;
	add.s32 	%r32, %r37, %r2;
	mul.wide.s32 	%rd21, %r32, 8;
	add.s64 	%rd22, %rd1, %rd21;
	st.global.f64 	[%rd22], %fd39;
	ld.global.f64 	%fd40, [%rd20+40];
	mul.f64 	%fd41, %fd40, %fd1;
	st.global.f64 	[%rd22+8], %fd41;
	ld.global.f64 	%fd42, [%rd20+56];
	mul.f64 	%fd43, %fd42, %fd1;
	st.global.f64 	[%rd22+16], %fd43;
	ld.global.f64 	%fd44, [%rd20+72];
	mul.f64 	%fd45, %fd44, %fd1;
	st.global.f64 	[%rd22+24], %fd45;
	ld.global.f64 	%fd46, [%rd20+88];
	mul.f64 	%fd47, %fd46, %fd1;
	st.global.f64 	[%rd22+32], %fd47;
	ld.global.f64 	%fd48, [%rd20+104];
	mul.f64 	%fd49, %fd48, %fd1;
	st.global.f64 	[%rd22+40], %fd49;
	ld.global.f64 	%fd50, [%rd20+120];
	mul.f64 	%fd51, %fd50, %fd1;
	st.global.f64 	[%rd22+48], %fd51;
	add.s32 	%r37, %r37, 8;
	ld.global.f64 	%fd52, [%rd20+136];
	mul.f64 	%fd53, %fd52, %fd1;
	st.global.f64 	[%rd22+56], %fd53;
$L__BB2_8:
	setp.eq.s32 	%p7, %r12, 0;
	@%p7 bra 	$L__BB2_14;
	and.b32  	%r15, %r24, 3;
	setp.lt.u32 	%p8, %r12, 4;
	@%p8 bra 	$L__BB2_11;
	cvt.s64.s32 	%rd23, %r3;
	cvt.u64.u32 	%rd24, %r37;
	add.s64 	%rd25, %rd24, %rd23;
	shl.b64 	%rd26, %rd25, 4;
	add.s64 	%rd27, %rd2, %rd26;
	ld.global.f64 	%fd54, [%rd27+24];
	mul.f64 	%fd55, %fd54, %fd1;
	add.s32 	%r33, %r37, %r2;
	mul.wide.s32 	%rd28, %r33, 8;
	add.s64 	%rd29, %rd1, %rd28;
	st.global.f64 	[%rd29], %fd55;
	ld.global.f64 	%fd56, [%rd27+40];
	mul.f64 	%fd57, %fd56, %fd1;
	st.global.f64 	[%rd29+8], %fd57;
	ld.global.f64 	%fd58, [%rd27+56];
	mul.f64 	%fd59, %fd58, %fd1;
	st.global.f64 	[%rd29+16], %fd59;
	add.s32 	%r37, %r37, 4;
	ld.global.f64 	%fd60, [%rd27+72];
	mul.f64 	%fd61, %fd60, %fd1;
	st.global.f64 	[%rd29+24], %fd61;
$L__BB2_11:
	setp.eq.s32 	%p9, %r15, 0;
	@%p9 bra 	$L__BB2_14;
	cvt.s64.s32 	%rd30, %r3;
	cvt.u64.u32 	%rd31, %r37;
	add.s64 	%rd32, %rd30, %rd31;
	shl.b64 	%rd33, %rd32, 4;
	add.s64 	%rd34, %rd33, %rd2;
	add.s64 	%rd38, %rd34, 24;
	add.s32 	%r40, %r37, %r2;
	neg.s32 	%r39, %r15;
$L__BB2_13:
	.pragma "nounroll";
	mul.wide.s32 	%rd35, %r40, 8;
	add.s64 	%rd36, %rd1, %rd35;
	ld.global.f64 	%fd62, [%rd38];
	mul.f64 	%fd63, %fd62, %fd1;
	st.global.f64 	[%rd36], %fd63;
	add.s64 	%rd38, %rd38, 16;
	add.s32 	%r40, %r40, 1;
	add.s32 	%r39, %r39, 1;
	setp.ne.s32 	%p10, %r39, 0;
	@%p10 bra 	$L__BB2_13;
$L__BB2_14:
	ret;

}


// ===== COMPILED SASS (sm_100) =====

	.target	sm_100

	.elftype	@"ET_EXEC"


//--------------------- .note.nv.tkinfo           --------------------------
	.section	.note.nv.tkinfo,"",@"SHT_NOTE"
	.sectionflags	@"SHF_NOTE_NV_TKINFO"
	.tkinfo
        /*0018*/ 	.word	0x00000002
        /*0030*/ 	.string	""
        /*0030*/ 	.string	"ptxas"
        /*0030*/ 	.string	"Cuda compilation tools, release 13.0, V13.0.88"
        /*0030*/ 	.string	"Build cuda_13.0.r13.0/compiler.36424714_0"
        /*0030*/ 	.string	"-arch sm_100 -m 64 "



//--------------------- .note.nv.cuinfo           --------------------------
	.section	.note.nv.cuinfo,"",@"SHT_NOTE"
	.sectionflags	@"SHF_NOTE_NV_CUINFO"
        /*0018*/ 	.short	0x0002
        /*001a*/ 	.short	0x0064
        /*001c*/ 	.short	0x0082
	.zero		2


//--------------------- .nv.info                  --------------------------
	.section	.nv.info,"",@"SHT_CUDA_INFO"
	.align	4


	//----- nvinfo : EIATTR_REGCOUNT
	.align		4
        /*0000*/ 	.byte	0x04, 0x2f
        /*0002*/ 	.short	(.L_1 - .L_0)
	.align		4
.L_0:
        /*0004*/ 	.word	index@(_Z8setZerosiPd)
        /*0008*/ 	.word	0x00000008


	//----- nvinfo : EIATTR_FRAME_SIZE
	.align		4
.L_1:
        /*000c*/ 	.byte	0x04, 0x11
        /*000e*/ 	.short	(.L_3 - .L_2)
	.align		4
.L_2:
        /*0010*/ 	.word	index@(_Z8setZerosiPd)
        /*0014*/ 	.word	0x00000000


	//----- nvinfo : EIATTR_REGCOUNT
	.align		4
.L_3:
        /*0018*/ 	.byte	0x04, 0x2f
        /*001a*/ 	.short	(.L_5 - .L_4)
	.align		4
.L_4:
        /*001c*/ 	.word	index@(_Z8setInputiiiPdS_)
        /*0020*/ 	.word	0x0000001a


	//----- nvinfo : EIATTR_FRAME_SIZE
	.align		4
.L_5:
        /*0024*/ 	.byte	0x04, 0x11
        /*0026*/ 	.short	(.L_7 - .L_6)
	.align		4
.L_6:
        /*0028*/ 	.word	index@(_Z8setInputiiiPdS_)
        /*002c*/ 	.word	0x00000000


	//----- nvinfo : EIATTR_REGCOUNT
	.align		4
.L_7:
        /*0030*/ 	.byte	0x04, 0x2f
        /*0032*/ 	.short	(.L_9 - .L_8)
	.align		4
.L_8:
        /*0034*/ 	.word	index@(_Z13recoverOutputiiiP7double2Pd)
        /*0038*/ 	.word	0x00000016


	//----- nvinfo : EIATTR_FRAME_SIZE
	.align		4
.L_9:
        /*003c*/ 	.byte	0x04, 0x11
        /*003e*/ 	.short	(.L_11 - .L_10)
	.align		4
.L_10:
        /*0040*/ 	.word	index@($__internal_1_$__cuda_sm20_dsqrt_rn_f64_mediumpath_v1)
        /*0044*/ 	.word	0x00000000


	//----- nvinfo : EIATTR_FRAME_SIZE
	.align		4
.L_11:
        /*0048*/ 	.byte	0x04, 0x11
        /*004a*/ 	.short	(.L_13 - .L_12)
	.align		4
.L_12:
        /*004c*/ 	.word	index@($__internal_0_$__cuda_sm20_div_rn_f64_full)
        /*0050*/ 	.word	0x00000000


	//----- nvinfo : EIATTR_FRAME_SIZE
	.align		4
.L_13:
        /*0054*/ 	.byte	0x04, 0x11
        /*0056*/ 	.short	(.L_15 - .L_14)
	.align		4
.L_14:
        /*0058*/ 	.word	index@(_Z13recoverOutputiiiP7double2Pd)
        /*005c*/ 	.word	0x00000000


	//----- nvinfo : EIATTR_MIN_STACK_SIZE
	.align		4
.L_15:
        /*0060*/ 	.byte	0x04, 0x12
        /*0062*/ 	.short	(.L_17 - .L_16)
	.align		4
.L_16:
        /*0064*/ 	.word	index@(_Z13recoverOutputiiiP7double2Pd)
        /*0068*/ 	.word	0x00000000


	//----- nvinfo : EIATTR_MIN_STACK_SIZE
	.align		4
.L_17:
        /*006c*/ 	.byte	0x04, 0x12
        /*006e*/ 	.short	(.L_19 - .L_18)
	.align		4
.L_18:
        /*0070*/ 	.word	index@(_Z8setInputiiiPdS_)
        /*0074*/ 	.word	0x00000000


	//----- nvinfo : EIATTR_MIN_STACK_SIZE
	.align		4
.L_19:
        /*0078*/ 	.byte	0x04, 0x12
        /*007a*/ 	.short	(.L_21 - .L_20)
	.align		4
.L_20:
        /*007c*/ 	.word	index@(_Z8setZerosiPd)
        /*0080*/ 	.word	0x00000000
.L_21:


//--------------------- .nv.compat                --------------------------
	.section	.nv.compat,"",@"SHT_CUDA_COMPAT_INFO"
	.align	4
        /*0000*/ 	.byte	0x02, 0x09, 0x00, 0x00, 0x02, 0x02, 0x01, 0x00, 0x02, 0x05, 0x05, 0x00, 0x03, 0x07, 0x01, 0x01
        /*0010*/ 	.byte	0x02, 0x03, 0x00, 0x00, 0x02, 0x06, 0x01, 0x00, 0x04, 0x0b, 0x08, 0x00, 0x01, 0x00, 0x00, 0x00
        /*0020*/ 	.byte	0x00, 0x00, 0x00, 0x00


//--------------------- .nv.info._Z13recoverOutputiiiP7double2Pd --------------------------
	.section	.nv.info._Z13recoverOutputiiiP7double2Pd,"",@"SHT_CUDA_INFO"
	.sectionflags	@""
	.align	4


	//----- nvinfo : EIATTR_CUDA_API_VERSION
	.align		4
        /*0000*/ 	.byte	0x04, 0x37
        /*0002*/ 	.short	(.L_23 - .L_22)
.L_22:
        /*0004*/ 	.word	0x00000082


	//----- nvinfo : EIATTR_KPARAM_INFO
	.align		4
.L_23:
        /*0008*/ 	.byte	0x04, 0x17
        /*000a*/ 	.short	(.L_25 - .L_24)
.L_24:
        /*000c*/ 	.word	0x00000000
        /*0010*/ 	.short	0x0004
        /*0012*/ 	.short	0x0018
        /*0014*/ 	.byte	0x00, 0xf5, 0x21, 0x00


	//----- nvinfo : EIATTR_KPARAM_INFO
	.align		4
.L_25:
        /*0018*/ 	.byte	0x04, 0x17
        /*001a*/ 	.short	(.L_27 - .L_26)
.L_26:
        /*001c*/ 	.word	0x00000000
        /*0020*/ 	.short	0x0003
        /*0022*/ 	.short	0x0010
        /*0024*/ 	.byte	0x00, 0xf5, 0x21, 0x00


	//----- nvinfo : EIATTR_KPARAM_INFO
	.align		4
.L_27:
        /*0028*/ 	.byte	0x04, 0x17
        /*002a*/ 	.short	(.L_29 - .L_28)
.L_28:
        /*002c*/ 	.word	0x00000000
        /*0030*/ 	.short	0x0002
        /*0032*/ 	.short	0x0008
        /*0034*/ 	.byte	0x00, 0xf0, 0x11, 0x00


	//----- nvinfo : EIATTR_KPARAM_INFO
	.align		4
.L_29:
        /*0038*/ 	.byte	0x04, 0x17
        /*003a*/ 	.short	(.L_31 - .L_30)
.L_30:
        /*003c*/ 	.word	0x00000000
        /*0040*/ 	.short	0x0001
        /*0042*/ 	.short	0x0004
        /*0044*/ 	.byte	0x00, 0xf0, 0x11, 0x00


	//----- nvinfo : EIATTR_KPARAM_INFO
	.align		4
.L_31:
        /*0048*/ 	.byte	0x04, 0x17
        /*004a*/ 	.short	(.L_33 - .L_32)
.L_32:
        /*004c*/ 	.word	0x00000000
        /*0050*/ 	.short	0x0000
        /*0052*/ 	.short	0x0000
        /*0054*/ 	.byte	0x00, 0xf0, 0x11, 0x00


	//----- nvinfo : EIATTR_SPARSE_MMA_MASK
	.align		4
.L_33:
        /*0058*/ 	.byte	0x03, 0x50
        /*005a*/ 	.short	0x0000


	//----- nvinfo : EIATTR_MAXREG_COUNT
	.align		4
        /*005c*/ 	.byte	0x03, 0x1b
        /*005e*/ 	.short	0x00ff


	//----- nvinfo : EIATTR_MERCURY_ISA_VERSION
	.align		4
        /*0060*/ 	.byte	0x03, 0x5f
        /*0062*/ 	.short	0x0101


	//----- nvinfo : EIATTR_VRC_CTA_INIT_COUNT
	.align		4
        /*0064*/ 	.byte	0x02, 0x4a
	.zero		1
	.zero		1


	//----- nvinfo : EIATTR_EXIT_INSTR_OFFSETS
	.align		4
        /*0068*/ 	.byte	0x04, 0x1c
        /*006a*/ 	.short	(.L_35 - .L_34)


	//   ....[0]....
.L_34:
        /*006c*/ 	.word	0x00000070


	//   ....[1]....
        /*0070*/ 	.word	0x000000c0


	//   ....[2]....
        /*0074*/ 	.word	0x000007e0


	//   ....[3]....
        /*0078*/ 	.word	0x00000a40


	//   ....[4]....
        /*007c*/ 	.word	0x00000be0


	//   ....[5]....
        /*0080*/ 	.word	0x00000d30


	//----- nvinfo : EIATTR_CRS_STACK_SIZE
	.align		4
.L_35:
        /*0084*/ 	.byte	0x04, 0x1e
        /*0086*/ 	.short	(.L_37 - .L_36)
.L_36:
        /*0088*/ 	.word	0x00000000


	//----- nvinfo : EIATTR_CBANK_PARAM_SIZE
	.align		4
.L_37:
        /*008c*/ 	.byte	0x03, 0x19
        /*008e*/ 	.short	0x0020


	//----- nvinfo : EIATTR_PARAM_CBANK
	.align		4
        /*0090*/ 	.byte	0x04, 0x0a
        /*0092*/ 	.short	(.L_39 - .L_38)
	.align		4
.L_38:
        /*0094*/ 	.word	index@(.nv.constant0._Z13recoverOutputiiiP7double2Pd)
        /*0098*/ 	.short	0x0380
        /*009a*/ 	.short	0x0020


	//----- nvinfo : EIATTR_SW_WAR
	.align		4
.L_39:
        /*009c*/ 	.byte	0x04, 0x36
        /*009e*/ 	.short	(.L_41 - .L_40)
.L_40:
        /*00a0*/ 	.word	0x00000008
.L_41:


//--------------------- .nv.info._Z8setInputiiiPdS_ --------------------------
	.section	.nv.info._Z8setInputiiiPdS_,"",@"SHT_CUDA_INFO"
	.sectionflags	@""
	.align	4


	//----- nvinfo : EIATTR_CUDA_API_VERSION
	.align		4
        /*0000*/ 	.byte	0x04, 0x37
        /*0002*/ 	.short	(.L_43 - .L_42)
.L_42:
        /*0004*/ 	.word	0x00000082


	//----- nvinfo : EIATTR_KPARAM_INFO
	.align		4
.L_43:
        /*0008*/ 	.byte	0x04, 0x17
        /*000a*/ 	.short	(.L_45 - .L_44)
.L_44:
        /*000c*/ 	.word	0x00000000
        /*0010*/ 	.short	0x0004
        /*0012*/ 	.short	0x0018
        /*0014*/ 	.byte	0x00, 0xf5, 0x21, 0x00


	//----- nvinfo : EIATTR_KPARAM_INFO
	.align		4
.L_45:
        /*0018*/ 	.byte	0x04, 0x17
        /*001a*/ 	.short	(.L_47 - .L_46)
.L_46:
        /*001c*/ 	.word	0x00000000
        /*0020*/ 	.short	0x0003
        /*0022*/ 	.short	0x0010
        /*0024*/ 	.byte	0x00, 0xf5, 0x21, 0x00


	//----- nvinfo : EIATTR_KPARAM_INFO
	.align		4
.L_47:
        /*0028*/ 	.byte	0x04, 0x17
        /*002a*/ 	.short	(.L_49 - .L_48)
.L_48:
        /*002c*/ 	.word	0x00000000
        /*0030*/ 	.short	0x0002
        /*0032*/ 	.short	0x0008
        /*0034*/ 	.byte	0x00, 0xf0, 0x11, 0x00


	//----- nvinfo : EIATTR_KPARAM_INFO
	.align		4
.L_49:
        /*0038*/ 	.byte	0x04, 0x17
        /*003a*/ 	.short	(.L_51 - .L_50)
.L_50:
        /*003c*/ 	.word	0x00000000
        /*0040*/ 	.short	0x0001
        /*0042*/ 	.short	0x0004
        /*0044*/ 	.byte	0x00, 0xf0, 0x11, 0x00


	//----- nvinfo : EIATTR_KPARAM_INFO
	.align		4
.L_51:
        /*0048*/ 	.byte	0x04, 0x17
        /*004a*/ 	.short	(.L_53 - .L_52)
.L_52:
        /*004c*/ 	.word	0x00000000
        /*0050*/ 	.short	0x0000
        /*0052*/ 	.short	0x0000
        /*0054*/ 	.byte	0x00, 0xf0, 0x11, 0x00


	//----- nvinfo : EIATTR_SPARSE_MMA_MASK
	.align		4
.L_53:
        /*0058*/ 	.byte	0x03, 0x50
        /*005a*/ 	.short	0x0000


	//----- nvinfo : EIATTR_MAXREG_COUNT
	.align		4
        /*005c*/ 	.byte	0x03, 0x1b
        /*005e*/ 	.short	0x00ff


	//----- nvinfo : EIATTR_MERCURY_ISA_VERSION
	.align		4
        /*0060*/ 	.byte	0x03, 0x5f
        /*0062*/ 	.short	0x0101


	//----- nvinfo : EIATTR_VRC_CTA_INIT_COUNT
	.align		4
        /*0064*/ 	.byte	0x02, 0x4a
	.zero		1
	.zero		1


	//----- nvinfo : EIATTR_EXIT_INSTR_OFFSETS
	.align		4
        /*0068*/ 	.byte	0x04, 0x1c
        /*006a*/ 	.short	(.L_55 - .L_54)


	//   ....[0]....
.L_54:
        /*006c*/ 	.word	0x00000070


	//   ....[1]....
        /*0070*/ 	.word	0x000000c0


	//   ....[2]....
        /*0074*/ 	.word	0x00000490


	//   ....[3]....
        /*0078*/ 	.word	0x00000670


	//   ....[4]....
        /*007c*/ 	.word	0x000007d0


	//   ....[5]....
        /*0080*/ 	.word	0x00000930


	//----- nvinfo : EIATTR_CBANK_PARAM_SIZE
	.align		4
.L_55:
        /*0084*/ 	.byte	0x03, 0x19
        /*0086*/ 	.short	0x0020


	//----- nvinfo : EIATTR_PARAM_CBANK
	.align		4
        /*0088*/ 	.byte	0x04, 0x0a
        /*008a*/ 	.short	(.L_57 - .L_56)
	.align		4
.L_56:
        /*008c*/ 	.word	index@(.nv.constant0._Z8setInputiiiPdS_)
        /*0090*/ 	.short	0x0380
        /*0092*/ 	.short	0x0020


	//----- nvinfo : EIATTR_SW_WAR
	.align		4
.L_57:
        /*0094*/ 	.byte	0x04, 0x36
        /*0096*/ 	.short	(.L_59 - .L_58)
.L_58:
        /*0098*/ 	.word	0x00000008
.L_59:


//--------------------- .nv.info._Z8setZerosiPd   --------------------------
	.section	.nv.info._Z8setZerosiPd,"",@"SHT_CUDA_INFO"
	.sectionflags	@""
	.align	4


	//----- nvinfo : EIATTR_CUDA_API_VERSION
	.align		4
        /*0000*/ 	.byte	0x04, 0x37
        /*0002*/ 	.short	(.L_61 - .L_60)
.L_60:
        /*0004*/ 	.word	0x00000082


	//----- nvinfo : EIATTR_KPARAM_INFO
	.align		4
.L_61:
        /*0008*/ 	.byte	0x04, 0x17
        /*000a*/ 	.short	(.L_63 - .L_62)
.L_62:
        /*000c*/ 	.word	0x00000000
        /*0010*/ 	.short	0x0001
        /*0012*/ 	.short	0x0008
        /*0014*/ 	.byte	0x00, 0xf5, 0x21, 0x00


	//----- nvinfo : EIATTR_KPARAM_INFO
	.align		4
.L_63:
        /*0018*/ 	.byte	0x04, 0x17
        /*001a*/ 	.short	(.L_65 - .L_64)
.L_64:
        /*001c*/ 	.word	0x00000000
        /*0020*/ 	.short	0x0000
        /*0022*/ 	.short	0x0000
        /*0024*/ 	.byte	0x00, 0xf0, 0x11, 0x00


	//----- nvinfo : EIATTR_SPARSE_MMA_MASK
	.align		4
.L_65:
        /*0028*/ 	.byte	0x03, 0x50
        /*002a*/ 	.short	0x0000


	//----- nvinfo : EIATTR_MAXREG_COUNT
	.align		4
        /*002c*/ 	.byte	0x03, 0x1b
        /*002e*/ 	.short	0x00ff


	//----- nvinfo : EIATTR_MERCURY_ISA_VERSION
	.align		4
        /*0030*/ 	.byte	0x03, 0x5f
        /*0032*/ 	.short	0x0101


	//----- nvinfo : EIATTR_VRC_CTA_INIT_COUNT
	.align		4
        /*0034*/ 	.byte	0x02, 0x4a
	.zero		1
	.zero		1


	//----- nvinfo : EIATTR_EXIT_INSTR_OFFSETS
	.align		4
        /*0038*/ 	.byte	0x04, 0x1c
        /*003a*/ 	.short	(.L_67 - .L_66)


	//   ....[0]....
.L_66:
        /*003c*/ 	.word	0x00000070


	//   ....[1]....
        /*0040*/ 	.word	0x000000c0


	//----- nvinfo : EIATTR_CBANK_PARAM_SIZE
	.align		4
.L_67:
        /*0044*/ 	.byte	0x03, 0x19
        /*0046*/ 	.short	0x0010


	//----- nvinfo : EIATTR_PARAM_CBANK
	.align		4
        /*0048*/ 	.byte	0x04, 0x0a
        /*004a*/ 	.short	(.L_69 - .L_68)
	.align		4
.L_68:
        /*004c*/ 	.word	index@(.nv.constant0._Z8setZerosiPd)
        /*0050*/ 	.short	0x0380
        /*0052*/ 	.short	0x0010


	//----- nvinfo : EIATTR_SW_WAR
	.align		4
.L_69:
        /*0054*/ 	.byte	0x04, 0x36
        /*0056*/ 	.short	(.L_71 - .L_70)
.L_70:
        /*0058*/ 	.word	0x00000008
.L_71:


//--------------------- .nv.callgraph             --------------------------
	.section	.nv.callgraph,"",@"SHT_CUDA_CALLGRAPH"
	.align	4
	.sectionentsize	8
	.align		4
        /*0000*/ 	.word	0x00000000
	.align		4
        /*0004*/ 	.word	0xffffffff
	.align		4
        /*0008*/ 	.word	0x00000000
	.align		4
        /*000c*/ 	.word	0xfffffffe
	.align		4
        /*0010*/ 	.word	0x00000000
	.align		4
        /*0014*/ 	.word	0xfffffffd
	.align		4
        /*0018*/ 	.word	0x00000000
	.align		4
        /*001c*/ 	.word	0xfffffffc


//--------------------- .text._Z13recoverOutputiiiP7double2Pd --------------------------
	.section	.text._Z13recoverOutputiiiP7double2Pd,"ax",@progbits
	.align	128
        .global         _Z13recoverOutputiiiP7double2Pd
        .type           _Z13recoverOutputiiiP7double2Pd,@function
        .size           _Z13recoverOutputiiiP7double2Pd,(.L_x_22 - _Z13recoverOutputiiiP7double2Pd)
        .other          _Z13recoverOutputiiiP7double2Pd,@"STO_CUDA_ENTRY STV_DEFAULT"
_Z13recoverOutputiiiP7double2Pd:
.text._Z13recoverOutputiiiP7double2Pd:
[----:B------:R-:W-:Y:S01]  /*0000*/  LDC R1, c[0x0][0x37c] ;  /* 0x0000df00ff017b82 */ /* 0x000fe20000000800 */
[----:B------:R-:W0:Y:S07]  /*0010*/  S2R R3, SR_TID.X ;  /* 0x0000000000037919 */ /* 0x000e2e0000002100 */
[----:B------:R-:W0:Y:S01]  /*0020*/  S2UR UR4, SR_CTAID.X ;  /* 0x00000000000479c3 */ /* 0x000e220000002500 */
[----:B------:R-:W1:Y:S07]  /*0030*/  LDCU UR5, c[0x0][0x380] ;  /* 0x00007000ff0577ac */ /* 0x000e6e0008000800 */
[----:B------:R-:W0:Y:S02]  /*0040*/  LDC R0, c[0x0][0x360] ;  /* 0x0000d800ff007b82 */ /* 0x000e240000000800 */
[----:B0-----:R-:W-:-:S05]  /*0050*/  IMAD R0, R0, UR4, R3 ;  /* 0x0000000400007c24 */ /* 0x001fca000f8e0203 */
[----:B-1----:R-:W-:-:S13]  /*0060*/  ISETP.GE.AND P0, PT, R0, UR5, PT ;  /* 0x0000000500007c0c */ /* 0x002fda000bf06270 */
[----:B------:R-:W-:Y:S05]  /*0070*/  @P0 EXIT ;  /* 0x000000000000094d */ /* 0x000fea0003800000 */
[----:B------:R-:W0:Y:S01]  /*0080*/  LDC R13, c[0x0][0x384] ;  /* 0x0000e100ff0d7b82 */ /* 0x000e220000000800 */
[----:B------:R-:W1:Y:S02]  /*0090*/  LDCU UR4, c[0x0][0x388] ;  /* 0x00007100ff0477ac */ /* 0x000e640008000800 */
[----:B-1----:R-:W-:Y:S01]  /*00a0*/  IMAD R4, R0, UR4, RZ ;  /* 0x0000000400047c24 */ /* 0x002fe2000f8e02ff */
[----:B0-----:R-:W-:-:S13]  /*00b0*/  ISETP.GE.AND P0, PT, R13, 0x1, PT ;  /* 0x000000010d00780c */ /* 0x001fda0003f06270 */
[----:B------:R-:W-:Y:S05]  /*00c0*/  @!P0 EXIT ;  /* 0x000000000000894d */ /* 0x000fea0003800000 */
[----:B------:R-:W-:Y:S02]  /*00d0*/  VIADD R6, R13, 0x1 ;  /* 0x000000010d067836 */ /* 0x000fe40000000000 */
[----:B------:R-:W-:Y:S02]  /*00e0*/  IMAD.MOV.U32 R2, RZ, RZ, 0x1 ;  /* 0x00000001ff027424 */ /* 0x000fe400078e00ff */
[----:B------:R-:W-:Y:S02]  /*00f0*/  IMAD R0, R0, R13, RZ ;  /* 0x0000000d00007224 */ /* 0x000fe400078e02ff */
[----:B------:R-:W0:Y:S08]  /*0100*/  I2F.F64 R6, R6 ;  /* 0x0000000600067312 */ /* 0x000e300000201c00 */
[----:B0-----:R-:W0:Y:S02]  /*0110*/  MUFU.RCP64H R3, R7 ;  /* 0x0000000700037308 */ /* 0x001e240000001800 */
[----:B0-----:R-:W-:-:S08]  /*0120*/  DFMA R8, -R6, R2, 1 ;  /* 0x3ff000000608742b */ /* 0x001fd00000000102 */
[----:B------:R-:W-:-:S08]  /*0130*/  DFMA R8, R8, R8, R8 ;  /* 0x000000080808722b */ /* 0x000fd00000000008 */
[----:B------:R-:W-:-:S08]  /*0140*/  DFMA R8, R2, R8, R2 ;  /* 0x000000080208722b */ /* 0x000fd00000000002 */
[----:B------:R-:W-:-:S08]  /*0150*/  DFMA R2, -R6, R8, 1 ;  /* 0x3ff000000602742b */ /* 0x000fd00000000108 */
[----:B------:R-:W-:-:S08]  /*0160*/  DFMA R2, R8, R2, R8 ;  /* 0x000000020802722b */ /* 0x000fd00000000008 */
[----:B------:R-:W-:-:S08]  /*0170*/  DMUL R8, R2, 2 ;  /* 0x4000000002087828 */ /* 0x000fd00000000000 */
[----:B------:R-:W-:-:S08]  /*0180*/  DFMA R10, -R6, R8, 2 ;  /* 0x40000000060a742b */ /* 0x000fd00000000108 */
[----:B------:R-:W-:-:S10]  /*0190*/  DFMA R2, R2, R10, R8 ;  /* 0x0000000a0202722b */ /* 0x000fd40000000008 */
[----:B------:R-:W-:-:S05]  /*01a0*/  FFMA R5, RZ, R7, R3 ;  /* 0x00000007ff057223 */ /* 0x000fca0000000003 */
[----:B------:R-:W-:-:S13]  /*01b0*/  FSETP.GT.AND P0, PT, |R5|, 1.469367938527859385e-39, PT ;  /* 0x001000000500780b */ /* 0x000fda0003f04200 */
[----:B------:R-:W-:Y:S05]  /*01c0*/  @P0 BRA `(.L_x_0) ;  /* 0x0000000000080947 */ /* 0x000fea0003800000 */
[----:B------:R-:W-:-:S07]  /*01d0*/  MOV R8, 0x1f0 ;  /* 0x000001f000087802 */ /* 0x000fce0000000f00 */
[----:B------:R-:W-:Y:S05]  /*01e0*/  CALL.REL.NOINC `($__internal_0_$__cuda_sm20_div_rn_f64_full) ;  /* 0x0000000800d47944 */ /* 0x000fea0003c00000 */
.L_x_0:
[----:B------:R-:W0:Y:S01]  /*01f0*/  MUFU.RSQ64H R9, R3 ;  /* 0x0000000300097308 */ /* 0x000e220000001c00 */
[----:B------:R-:W-:Y:S02]  /*0200*/  VIADD R8, R3, 0xfcb00000 ;  /* 0xfcb0000003087836 */ /* 0x000fe40000000000 */
[----:B------:R-:W-:Y:S02]  /*0210*/  IMAD.MOV.U32 R10, RZ, RZ, 0x0 ;  /* 0x00000000ff0a7424 */ /* 0x000fe400078e00ff */
[----:B------:R-:W-:Y:S01]  /*0220*/  IMAD.MOV.U32 R11, RZ, RZ, 0x3fd80000 ;  /* 0x3fd80000ff0b7424 */ /* 0x000fe200078e00ff */
[----:B------:R-:W-:Y:S01]  /*0230*/  ISETP.GE.U32.AND P0, PT, R8, 0x7ca00000, PT ;  /* 0x7ca000000800780c */ /* 0x000fe20003f06070 */
[----:B0-----:R-:W-:-:S08]  /*0240*/  DMUL R6, R8, R8 ;  /* 0x0000000808067228 */ /* 0x001fd00000000000 */
[----:B------:R-:W-:-:S08]  /*0250*/  DFMA R6, -R6, R2, 1 ;  /* 0x3ff000000606742b */ /* 0x000fd00000000102 */
[----:B------:R-:W-:Y:S02]  /*0260*/  DFMA R10, R6, R10, 0.5 ;  /* 0x3fe00000060a742b */ /* 0x000fe4000000000a */
[----:B------:R-:W-:-:S08]  /*0270*/  DMUL R6, R8, R6 ;  /* 0x0000000608067228 */ /* 0x000fd00000000000 */
[----:B------:R-:W-:-:S08]  /*0280*/  DFMA R14, R10, R6, R8 ;  /* 0x000000060a0e722b */ /* 0x000fd00000000008 */
[----:B------:R-:W-:Y:S02]  /*0290*/  DMUL R10, R14, R2 ;  /* 0x000000020e0a7228 */ /* 0x000fe40000000000 */
[----:B------:R-:W-:Y:S02]  /*02a0*/  VIADD R13, R15, 0xfff00000 ;  /* 0xfff000000f0d7836 */ /* 0x000fe40000000000 */
[----:B------:R-:W-:-:S04]  /*02b0*/  IMAD.MOV.U32 R12, RZ, RZ, R14 ;  /* 0x000000ffff0c7224 */ /* 0x000fc800078e000e */
[----:B------:R-:W-:-:S08]  /*02c0*/  DFMA R16, R10, -R10, R2 ;  /* 0x8000000a0a10722b */ /* 0x000fd00000000002 */
[----:B------:R-:W-:Y:S01]  /*02d0*/  DFMA R6, R16, R12, R10 ;  /* 0x0000000c1006722b */ /* 0x000fe2000000000a */
[----:B------:R-:W-:Y:S10]  /*02e0*/  @!P0 BRA `(.L_x_1) ;  /* 0x00000000000c8947 */ /* 0x000ff40003800000 */
[----:B------:R-:W-:Y:S01]  /*02f0*/  IMAD.MOV.U32 R5, RZ, RZ, R2 ;  /* 0x000000ffff057224 */ /* 0x000fe200078e0002 */
[----:B------:R-:W-:-:S07]  /*0300*/  MOV R2, 0x320 ;  /* 0x0000032000027802 */ /* 0x000fce0000000f00 */
[----:B------:R-:W-:Y:S05]  /*0310*/  CALL.REL.NOINC `($__internal_1_$__cuda_sm20_dsqrt_rn_f64_mediumpath_v1) ;  /* 0x0000000c00bc7944 */ /* 0x000fea0003c00000 */
.L_x_1:
[----:B------:R-:W0:Y:S01]  /*0320*/  LDCU UR8, c[0x0][0x384] ;  /* 0x00007080ff0877ac */ /* 0x000e220008000800 */
[----:B------:R-:W-:Y:S01]  /*0330*/  UMOV UR4, URZ ;  /* 0x000000ff00047c82 */ /* 0x000fe20008000000 */
[----:B------:R-:W1:Y:S01]  /*0340*/  LDCU.64 UR12, c[0x0][0x358] ;  /* 0x00006b00ff0c77ac */ /* 0x000e620008000a00 */
[----:B0-----:R-:W-:Y:S02]  /*0350*/  UISETP.GE.U32.AND UP0, UPT, UR8, 0x10, UPT ;  /* 0x000000100800788c */ /* 0x001fe4000bf06070 */
[----:B------:R-:W-:-:S06]  /*0360*/  ULOP3.LUT UR9, UR8, 0xf, URZ, 0xc0, !UPT ;  /* 0x0000000f08097892 */ /* 0x000fcc000f8ec0ff */
[----:B------:R-:W-:Y:S01]  /*0370*/  ISETP.NE.AND P0, PT, RZ, UR9, PT ;  /* 0x00000009ff007c0c */ /* 0x000fe2000bf05270 */
[----:B-1----:R-:W-:-:S12]  /*0380*/  BRA.U !UP0, `(.L_x_2) ;  /* 0x0000000508147547 */ /* 0x002fd8000b800000 */
[----:B------:R-:W0:Y:S01]  /*0390*/  LDC.64 R2, c[0x0][0x390] ;  /* 0x0000e400ff027b82 */ /* 0x000e220000000a00 */
[----:B------:R-:W1:Y:S01]  /*03a0*/  LDCU.64 UR6, c[0x0][0x398] ;  /* 0x00007300ff0677ac */ /* 0x000e620008000a00 */
[----:B------:R-:W-:Y:S01]  /*03b0*/  IMAD.MOV.U32 R5, RZ, RZ, R0 ;  /* 0x000000ffff057224 */ /* 0x000fe200078e0000 */
[----:B------:R-:W-:-:S04]  /*03c0*/  ULOP3.LUT UR4, UR8, 0x7ffffff0, URZ, 0xc0, !UPT ;  /* 0x7ffffff008047892 */ /* 0x000fc8000f8ec0ff */
[----:B------:R-:W-:Y:S02]  /*03d0*/  UIADD3 UR10, UPT, UPT, -UR4, URZ, URZ ;  /* 0x000000ff040a7290 */ /* 0x000fe4000fffe1ff */
[----:B-1----:R-:W-:-:S04]  /*03e0*/  UIADD3 UR5, UP0, UPT, UR6, 0x40, URZ ;  /* 0x0000004006057890 */ /* 0x002fc8000ff1e0ff */
[----:B------:R-:W-:Y:S01]  /*03f0*/  UIADD3.X UR6, UPT, UPT, URZ, UR7, URZ, UP0, !UPT ;  /* 0x00000007ff067290 */ /* 0x000fe200087fe4ff */
[----:B0-----:R-:W-:-:S03]  /*0400*/  IMAD.WIDE R2, R4, 0x10, R2 ;  /* 0x0000001004027825 */ /* 0x001fc600078e0202 */
[----:B------:R-:W-:-:S05]  /*0410*/  IADD3 R12, P1, PT, R2, 0x88, RZ ;  /* 0x00000088020c7810 */ /* 0x000fca0007f3e0ff */
[----:B------:R-:W-:-:S08]  /*0420*/  IMAD.X R13, RZ, RZ, R3, P1 ;  /* 0x000000ffff0d7224 */ /* 0x000fd000008e0603 */
.L_x_3:
[----:B------:R-:W-:Y:S02]  /*0430*/  IMAD.MOV.U32 R2, RZ, RZ, R12 ;  /* 0x000000ffff027224 */ /* 0x000fe400078e000c */
[----:B------:R-:W-:-:S05]  /*0440*/  IMAD.MOV.U32 R3, RZ, RZ, R13 ;  /* 0x000000ffff037224 */ /* 0x000fca00078e000d */
[----:B--2---:R-:W2:Y:S01]  /*0450*/  LDG.E.64 R8, desc[UR12][R2.64+-0x70] ;  /* 0xffff900c02087981 */ /* 0x004ea2000c1e1b00 */
[----:B------:R-:W-:Y:S01]  /*0460*/  MOV R12, UR5 ;  /* 0x00000005000c7c02 */ /* 0x000fe20008000f00 */
[----:B------:R-:W-:Y:S01]  /*0470*/  IMAD.U32 R13, RZ, RZ, UR6 ;  /* 0x00000006ff0d7e24 */ /* 0x000fe2000f8e00ff */
[----:B--2---:R-:W-:-:S03]  /*0480*/  DMUL R10, R8, -R6 ;  /* 0x80000006080a7228 */ /* 0x004fc60000000000 */
[----:B------:R-:W-:-:S05]  /*0490*/  IMAD.WIDE R8, R5, 0x8, R12 ;  /* 0x0000000805087825 */ /* 0x000fca00078e020c */
[----:B------:R0:W-:Y:S04]  /*04a0*/  STG.E.64 desc[UR12][R8.64+-0x40], R10 ;  /* 0xffffc00a08007986 */ /* 0x0001e8000c101b0c */
[----:B------:R-:W2:Y:S02]  /*04b0*/  LDG.E.64 R12, desc[UR12][R2.64+-0x60] ;  /* 0xffffa00c020c7981 */ /* 0x000ea4000c1e1b00 */
[----:B--2---:R-:W-:-:S07]  /*04c0*/  DMUL R12, R12, -R6 ;  /* 0x800000060c0c7228 */ /* 0x004fce0000000000 */
[----:B------:R1:W-:Y:S04]  /*04d0*/  STG.E.64 desc[UR12][R8.64+-0x38], R12 ;  /* 0xffffc80c08007986 */ /* 0x0003e8000c101b0c */
[----:B------:R-:W2:Y:S02]  /*04e0*/  LDG.E.64 R14, desc[UR12][R2.64+-0x50] ;  /* 0xffffb00c020e7981 */ /* 0x000ea4000c1e1b00 */
[----:B--2---:R-:W-:-:S07]  /*04f0*/  DMUL R14, R14, -R6 ;  /* 0x800000060e0e7228 */ /* 0x004fce0000000000 */
[----:B------:R2:W-:Y:S04]  /*0500*/  STG.E.64 desc[UR12][R8.64+-0x30], R14 ;  /* 0xffffd00e08007986 */ /* 0x0005e8000c101b0c */
[----:B------:R-:W3:Y:S02]  /*0510*/  LDG.E.64 R16, desc[UR12][R2.64+-0x40] ;  /* 0xffffc00c02107981 */ /* 0x000ee4000c1e1b00 */
[----:B---3--:R-:W-:-:S07]  /*0520*/  DMUL R16, R16, -R6 ;  /* 0x8000000610107228 */ /* 0x008fce0000000000 */
[----:B------:R3:W-:Y:S04]  /*0530*/  STG.E.64 desc[UR12][R8.64+-0x28], R16 ;  /* 0xffffd81008007986 */ /* 0x0007e8000c101b0c */
[----:B------:R-:W4:Y:S02]  /*0540*/  LDG.E.64 R18, desc[UR12][R2.64+-0x30] ;  /* 0xffffd00c02127981 */ /* 0x000f24000c1e1b00 */
[----:B----4-:R-:W-:-:S07]  /*0550*/  DMUL R18, R18, -R6 ;  /* 0x8000000612127228 */ /* 0x010fce0000000000 */
[----:B------:R4:W-:Y:S04]  /*0560*/  STG.E.64 desc[UR12][R8.64+-0x20], R18 ;  /* 0xffffe01208007986 */ /* 0x0009e8000c101b0c */
[----:B0-----:R-:W5:Y:S02]  /*0570*/  LDG.E.64 R10, desc[UR12][R2.64+-0x20] ;  /* 0xffffe00c020a7981 */ /* 0x001f64000c1e1b00 */
[----:B-----5:R-:W-:-:S07]  /*0580*/  DMUL R10, R10, -R6 ;  /* 0x800000060a0a7228 */ /* 0x020fce0000000000 */
[----:B------:R0:W-:Y:S04]  /*0590*/  STG.E.64 desc[UR12][R8.64+-0x18], R10 ;  /* 0xffffe80a08007986 */ /* 0x0001e8000c101b0c */
[----:B-1----:R-:W5:Y:S02]  /*05a0*/  LDG.E.64 R12, desc[UR12][R2.64+-0x10] ;  /* 0xfffff00c020c7981 */ /* 0x002f64000c1e1b00 */
[----:B-----5:R-:W-:-:S07]  /*05b0*/  DMUL R12, R12, -R6 ;  /* 0x800000060c0c7228 */ /* 0x020fce0000000000 */
[----:B------:R1:W-:Y:S04]  /*05c0*/  STG.E.64 desc[UR12][R8.64+-0x10], R12 ;  /* 0xfffff00c08007986 */ /* 0x0003e8000c101b0c */
[----:B--2---:R-:W2:Y:S02]  /*05d0*/  LDG.E.64 R14, desc[UR12][R2.64] ;  /* 0x0000000c020e7981 */ /* 0x004ea4000c1e1b00 */
[----:B--2---:R-:W-:-:S07]  /*05e0*/  DMUL R14, R14, -R6 ;  /* 0x800000060e0e7228 */ /* 0x004fce0000000000 */
[----:B------:R2:W-:Y:S04]  /*05f0*/  STG.E.64 desc[UR12][R8.64+-0x8], R14 ;  /* 0xfffff80e08007986 */ /* 0x0005e8000c101b0c */
[----:B---3--:R-:W3:Y:S02]  /*0600*/  LDG.E.64 R16, desc[UR12][R2.64+0x10] ;  /* 0x0000100c02107981 */ /* 0x008ee4000c1e1b00 */
[----:B---3--:R-:W-:-:S07]  /*0610*/  DMUL R16, R16, -R6 ;  /* 0x8000000610107228 */ /* 0x008fce0000000000 */
[----:B------:R3:W-:Y:S04]  /*0620*/  STG.E.64 desc[UR12][R8.64], R16 ;  /* 0x0000001008007986 */ /* 0x0007e8000c101b0c */
[----:B----4-:R-:W4:Y:S02]  /*0630*/  LDG.E.64 R18, desc[UR12][R2.64+0x20] ;  /* 0x0000200c02127981 */ /* 0x010f24000c1e1b00 */
        /* <DEDUP_REMOVED lines=14> */
[----:B----4-:R-:W3:Y:S02]  /*0720*/  LDG.E.64 R18, desc[UR12][R2.64+0x70] ;  /* 0x0000700c02127981 */ /* 0x010ee4000c1e1b00 */
[----:B---3--:R-:W-:-:S07]  /*0730*/  DMUL R18, R18, -R6 ;  /* 0x8000000612127228 */ /* 0x008fce0000000000 */
[----:B------:R2:W-:Y:S04]  /*0740*/  STG.E.64 desc[UR12][R8.64+0x30], R18 ;  /* 0x0000301208007986 */ /* 0x0005e8000c101b0c */
[----:B0-----:R-:W3:Y:S01]  /*0750*/  LDG.E.64 R10, desc[UR12][R2.64+0x80] ;  /* 0x0000800c020a7981 */ /* 0x001ee2000c1e1b00 */
[----:B------:R-:W-:Y:S01]  /*0760*/  UIADD3 UR10, UPT, UPT, UR10, 0x10, URZ ;  /* 0x000000100a0a7890 */ /* 0x000fe2000fffe0ff */
[----:B-1----:R-:W-:Y:S01]  /*0770*/  IADD3 R12, P1, PT, R2, 0x100, RZ ;  /* 0x00000100020c7810 */ /* 0x002fe20007f3e0ff */
[----:B------:R-:W-:Y:S02]  /*0780*/  VIADD R5, R5, 0x10 ;  /* 0x0000001005057836 */ /* 0x000fe40000000000 */
[----:B------:R-:W-:Y:S02]  /*0790*/  UISETP.NE.AND UP0, UPT, UR10, URZ, UPT ;  /* 0x000000ff0a00728c */ /* 0x000fe4000bf05270 */
[----:B------:R-:W-:Y:S01]  /*07a0*/  IMAD.X R13, RZ, RZ, R3, P1 ;  /* 0x000000ffff0d7224 */ /* 0x000fe200008e0603 */
[----:B---3--:R-:W-:-:S07]  /*07b0*/  DMUL R10, R10, -R6 ;  /* 0x800000060a0a7228 */ /* 0x008fce0000000000 */
[----:B------:R2:W-:Y:S01]  /*07c0*/  STG.E.64 desc[UR12][R8.64+0x38], R10 ;  /* 0x0000380a08007986 */ /* 0x0005e2000c101b0c */
[----:B------:R-:W-:Y:S05]  /*07d0*/  BRA.U UP0, `(.L_x_3) ;  /* 0xfffffffd00147547 */ /* 0x000fea000b83ffff */
.L_x_2:
[----:B------:R-:W-:Y:S05]  /*07e0*/  @!P0 EXIT ;  /* 0x000000000000894d */ /* 0x000fea0003800000 */
[----:B------:R-:W-:Y:S02]  /*07f0*/  UISETP.GE.U32.AND UP0, UPT, UR9, 0x8, UPT ;  /* 0x000000080900788c */ /* 0x000fe4000bf06070 */
[----:B------:R-:W-:-:S06]  /*0800*/  ULOP3.LUT UR6, UR8, 0x7, URZ, 0xc0, !UPT ;  /* 0x0000000708067892 */ /* 0x000fcc000f8ec0ff */
[----:B------:R-:W-:Y:S01]  /*0810*/  ISETP.NE.AND P0, PT, RZ, UR6, PT ;  /* 0x00000006ff007c0c */ /* 0x000fe2000bf05270 */
[----:B------:R-:W-:-:S12]  /*0820*/  BRA.U !UP0, `(.L_x_4) ;  /* 0x0000000108847547 */ /* 0x000fd8000b800000 */
[----:B------:R-:W0:Y:S01]  /*0830*/  LDCU.64 UR10, c[0x0][0x390] ;  /* 0x00007200ff0a77ac */ /* 0x000e220008000a00 */
[C---:B------:R-:W-:Y:S01]  /*0840*/  IADD3 R3, P1, PT, R4.reuse, UR4, RZ ;  /* 0x0000000404037c10 */ /* 0x040fe2000ff3e0ff */
[----:B------:R-:W1:Y:S03]  /*0850*/  LDC.64 R12, c[0x0][0x398] ;  /* 0x0000e600ff0c7b82 */ /* 0x000e660000000a00 */
[----:B--2---:R-:W-:Y:S02]  /*0860*/  LEA.HI.X.SX32 R8, R4, RZ, 0x1, P1 ;  /* 0x000000ff04087211 */ /* 0x004fe400008f0eff */
[----:B0-----:R-:W-:-:S04]  /*0870*/  LEA R2, P1, R3, UR10, 0x4 ;  /* 0x0000000a03027c11 */ /* 0x001fc8000f8220ff */
[----:B------:R-:W-:-:S05]  /*0880*/  LEA.HI.X R3, R3, UR11, R8, 0x4, P1 ;  /* 0x0000000b03037c11 */ /* 0x000fca00088f2408 */
[----:B------:R-:W2:Y:S01]  /*0890*/  LDG.E.64 R8, desc[UR12][R2.64+0x18] ;  /* 0x0000180c02087981 */ /* 0x000ea2000c1e1b00 */
[----:B------:R-:W-:Y:S01]  /*08a0*/  VIADD R5, R0, UR4 ;  /* 0x0000000400057c36 */ /* 0x000fe20008000000 */
[----:B--2---:R-:W-:-:S03]  /*08b0*/  DMUL R10, R8, -R6 ;  /* 0x80000006080a7228 */ /* 0x004fc60000000000 */
[----:B-1----:R-:W-:-:S05]  /*08c0*/  IMAD.WIDE R8, R5, 0x8, R12 ;  /* 0x0000000805087825 */ /* 0x002fca00078e020c */
        /* <DEDUP_REMOVED lines=13> */
[----:B0-----:R-:W4:Y:S02]  /*09a0*/  LDG.E.64 R10, desc[UR12][R2.64+0x68] ;  /* 0x0000680c020a7981 */ /* 0x001f24000c1e1b00 */
[----:B----4-:R-:W-:-:S07]  /*09b0*/  DMUL R10, R10, -R6 ;  /* 0x800000060a0a7228 */ /* 0x010fce0000000000 */
[----:B------:R3:W-:Y:S04]  /*09c0*/  STG.E.64 desc[UR12][R8.64+0x28], R10 ;  /* 0x0000280a08007986 */ /* 0x0007e8000c101b0c */
[----:B-1----:R-:W4:Y:S02]  /*09d0*/  LDG.E.64 R12, desc[UR12][R2.64+0x78] ;  /* 0x0000780c020c7981 */ /* 0x002f24000c1e1b00 */
[----:B----4-:R-:W-:-:S07]  /*09e0*/  DMUL R12, R12, -R6 ;  /* 0x800000060c0c7228 */ /* 0x010fce0000000000 */
[----:B------:R3:W-:Y:S04]  /*09f0*/  STG.E.64 desc[UR12][R8.64+0x30], R12 ;  /* 0x0000300c08007986 */ /* 0x0007e8000c101b0c */
[----:B--2---:R-:W2:Y:S01]  /*0a00*/  LDG.E.64 R14, desc[UR12][R2.64+0x88] ;  /* 0x0000880c020e7981 */ /* 0x004ea2000c1e1b00 */
[----:B------:R-:W-:Y:S01]  /*0a10*/  UIADD3 UR4, UPT, UPT, UR4, 0x8, URZ ;  /* 0x0000000804047890 */ /* 0x000fe2000fffe0ff */
[----:B--2---:R-:W-:-:S07]  /*0a20*/  DMUL R14, R14, -R6 ;  /* 0x800000060e0e7228 */ /* 0x004fce0000000000 */
[----:B------:R3:W-:Y:S04]  /*0a30*/  STG.E.64 desc[UR12][R8.64+0x38], R14 ;  /* 0x0000380e08007986 */ /* 0x0007e8000c101b0c */
.L_x_4:
[----:B------:R-:W-:Y:S05]  /*0a40*/  @!P0 EXIT ;  /* 0x000000000000894d */ /* 0x000fea0003800000 */
[----:B------:R-:W-:Y:S02]  /*0a50*/  UISETP.GE.U32.AND UP0, UPT, UR6, 0x4, UPT ;  /* 0x000000040600788c */ /* 0x000fe4000bf06070 */
[----:B------:R-:W-:-:S06]  /*0a60*/  ULOP3.LUT UR5, UR8, 0x3, URZ, 0xc0, !UPT ;  /* 0x0000000308057892 */ /* 0x000fcc000f8ec0ff */
[----:B------:R-:W-:Y:S01]  /*0a70*/  ISETP.NE.AND P0, PT, RZ, UR5, PT ;  /* 0x00000005ff007c0c */ /* 0x000fe2000bf05270 */
[----:B------:R-:W-:-:S12]  /*0a80*/  BRA.U !UP0, `(.L_x_5) ;  /* 0x0000000108547547 */ /* 0x000fd8000b800000 */
[----:B------:R-:W0:Y:S01]  /*0a90*/  LDCU.64 UR6, c[0x0][0x390] ;  /* 0x00007200ff0677ac */ /* 0x000e220008000a00 */
[C---:B------:R-:W-:Y:S01]  /*0aa0*/  IADD3 R3, P1, PT, R4.reuse, UR4, RZ ;  /* 0x0000000404037c10 */ /* 0x040fe2000ff3e0ff */
[----:B--23--:R-:W1:Y:S03]  /*0ab0*/  LDC.64 R10, c[0x0][0x398] ;  /* 0x0000e600ff0a7b82 */ /* 0x00ce660000000a00 */
[----:B------:R-:W-:Y:S02]  /*0ac0*/  LEA.HI.X.SX32 R8, R4, RZ, 0x1, P1 ;  /* 0x000000ff04087211 */ /* 0x000fe400008f0eff */
[----:B0-----:R-:W-:-:S04]  /*0ad0*/  LEA R2, P1, R3, UR6, 0x4 ;  /* 0x0000000603027c11 */ /* 0x001fc8000f8220ff */
[----:B------:R-:W-:-:S05]  /*0ae0*/  LEA.HI.X R3, R3, UR7, R8, 0x4, P1 ;  /* 0x0000000703037c11 */ /* 0x000fca00088f2408 */
[----:B------:R-:W2:Y:S01]  /*0af0*/  LDG.E.64 R8, desc[UR12][R2.64+0x18] ;  /* 0x0000180c02087981 */ /* 0x000ea2000c1e1b00 */
[----:B------:R-:W-:-:S04]  /*0b00*/  VIADD R17, R0, UR4 ;  /* 0x0000000400117c36 */ /* 0x000fc80008000000 */
[----:B-1----:R-:W-:Y:S01]  /*0b10*/  IMAD.WIDE R16, R17, 0x8, R10 ;  /* 0x0000000811107825 */ /* 0x002fe200078e020a */
[----:B--2---:R-:W-:-:S07]  /*0b20*/  DMUL R8, R8, -R6 ;  /* 0x8000000608087228 */ /* 0x004fce0000000000 */
[----:B------:R0:W-:Y:S04]  /*0b30*/  STG.E.64 desc[UR12][R16.64], R8 ;  /* 0x0000000810007986 */ /* 0x0001e8000c101b0c */
[----:B------:R-:W2:Y:S02]  /*0b40*/  LDG.E.64 R10, desc[UR12][R2.64+0x28] ;  /* 0x0000280c020a7981 */ /* 0x000ea4000c1e1b00 */
[----:B--2---:R-:W-:-:S07]  /*0b50*/  DMUL R10, R10, -R6 ;  /* 0x800000060a0a7228 */ /* 0x004fce0000000000 */
[----:B------:R0:W-:Y:S04]  /*0b60*/  STG.E.64 desc[UR12][R16.64+0x8], R10 ;  /* 0x0000080a10007986 */ /* 0x0001e8000c101b0c */
[----:B------:R-:W2:Y:S02]  /*0b70*/  LDG.E.64 R12, desc[UR12][R2.64+0x38] ;  /* 0x0000380c020c7981 */ /* 0x000ea4000c1e1b00 */
[----:B--2---:R-:W-:-:S07]  /*0b80*/  DMUL R12, R12, -R6 ;  /* 0x800000060c0c7228 */ /* 0x004fce0000000000 */
[----:B------:R0:W-:Y:S04]  /*0b90*/  STG.E.64 desc[UR12][R16.64+0x10], R12 ;  /* 0x0000100c10007986 */ /* 0x0001e8000c101b0c */
[----:B------:R-:W2:Y:S01]  /*0ba0*/  LDG.E.64 R14, desc[UR12][R2.64+0x48] ;  /* 0x0000480c020e7981 */ /* 0x000ea2000c1e1b00 */
[----:B------:R-:W-:Y:S01]  /*0bb0*/  UIADD3 UR4, UPT, UPT, UR4, 0x4, URZ ;  /* 0x0000000404047890 */ /* 0x000fe2000fffe0ff */
[----:B--2---:R-:W-:-:S07]  /*0bc0*/  DMUL R14, R14, -R6 ;  /* 0x800000060e0e7228 */ /* 0x004fce0000000000 */
[----:B------:R0:W-:Y:S04]  /*0bd0*/  STG.E.64 desc[UR12][R16.64+0x18], R14 ;  /* 0x0000180e10007986 */ /* 0x0001e8000c101b0c */
.L_x_5:
[----:B------:R-:W-:Y:S05]  /*0be0*/  @!P0 EXIT ;  /* 0x000000000000894d */ /* 0x000fea0003800000 */
[----:B------:R-:W1:Y:S01]  /*0bf0*/  LDCU.64 UR6, c[0x0][0x390] ;  /* 0x00007200ff0677ac */ /* 0x000e620008000a00 */
[----:B------:R-:W4:Y:S01]  /*0c00*/  LDC.64 R2, c[0x0][0x398] ;  /* 0x0000e600ff027b82 */ /* 0x000f220000000a00 */
[----:B0-23--:R-:W-:Y:S01]  /*0c10*/  IADD3 R11, P1, PT, R4, UR4, RZ ;  /* 0x00000004040b7c10 */ /* 0x00dfe2000ff3e0ff */
[----:B------:R-:W-:Y:S01]  /*0c20*/  VIADD R13, R0, UR4 ;  /* 0x00000004000d7c36 */ /* 0x000fe20008000000 */
[----:B------:R-:W-:Y:S02]  /*0c30*/  UIADD3 UR5, UPT, UPT, -UR5, URZ, URZ ;  /* 0x000000ff05057290 */ /* 0x000fe4000fffe1ff */
[----:B------:R-:W-:Y:S02]  /*0c40*/  LEA.HI.X.SX32 R4, R4, RZ, 0x1, P1 ;  /* 0x000000ff04047211 */ /* 0x000fe400008f0eff */
[----:B-1----:R-:W-:-:S04]  /*0c50*/  LEA R10, P0, R11, UR6, 0x4 ;  /* 0x000000060b0a7c11 */ /* 0x002fc8000f8020ff */
[----:B------:R-:W-:Y:S02]  /*0c60*/  IADD3 R10, P1, PT, R10, 0x18, RZ ;  /* 0x000000180a0a7810 */ /* 0x000fe40007f3e0ff */
[----:B------:R-:W-:-:S05]  /*0c70*/  LEA.HI.X R11, R11, UR7, R4, 0x4, P0 ;  /* 0x000000070b0b7c11 */ /* 0x000fca00080f2404 */
[----:B------:R-:W-:-:S07]  /*0c80*/  IMAD.X R11, RZ, RZ, R11, P1 ;  /* 0x000000ffff0b7224 */ /* 0x000fce00008e060b */
.L_x_6:
[----:B0-----:R0:W2:Y:S01]  /*0c90*/  LDG.E.64 R4, desc[UR12][R10.64] ;  /* 0x0000000c0a047981 */ /* 0x0010a2000c1e1b00 */
[----:B------:R-:W-:-:S04]  /*0ca0*/  UIADD3 UR5, UPT, UPT, UR5, 0x1, URZ ;  /* 0x0000000105057890 */ /* 0x000fc8000fffe0ff */
[----:B------:R-:W-:Y:S01]  /*0cb0*/  UISETP.NE.AND UP0, UPT, UR5, URZ, UPT ;  /* 0x000000ff0500728c */ /* 0x000fe2000bf05270 */
[----:B0-----:R-:W-:-:S05]  /*0cc0*/  IADD3 R10, P0, PT, R10, 0x10, RZ ;  /* 0x000000100a0a7810 */ /* 0x001fca0007f1e0ff */
[----:B------:R-:W-:Y:S01]  /*0cd0*/  IMAD.X R11, RZ, RZ, R11, P0 ;  /* 0x000000ffff0b7224 */ /* 0x000fe200000e060b */
[----:B--2---:R-:W-:Y:S01]  /*0ce0*/  DMUL R8, R4, -R6 ;  /* 0x8000000604087228 */ /* 0x004fe20000000000 */
[----:B----4-:R-:W-:-:S04]  /*0cf0*/  IMAD.WIDE R4, R13, 0x8, R2 ;  /* 0x000000080d047825 */ /* 0x010fc800078e0202 */
[----:B------:R-:W-:Y:S02]  /*0d00*/  VIADD R13, R13, 0x1 ;  /* 0x000000010d0d7836 */ /* 0x000fe40000000000 */
[----:B------:R0:W-:Y:S01]  /*0d10*/  STG.E.64 desc[UR12][R4.64], R8 ;  /* 0x0000000804007986 */ /* 0x0001e2000c101b0c */
[----:B------:R-:W-:Y:S05]  /*0d20*/  BRA.U UP0, `(.L_x_6) ;  /* 0xfffffffd00d87547 */ /* 0x000fea000b83ffff */
[----:B------:R-:W-:Y:S05]  /*0d30*/  EXIT ;  /* 0x000000000000794d */ /* 0x000fea0003800000 */
        .weak           $__internal_0_$__cuda_sm20_div_rn_f64_full
        .type           $__internal_0_$__cuda_sm20_div_rn_f64_full,@function
        .size           $__internal_0_$__cuda_sm20_div_rn_f64_full,($__internal_1_$__cuda_sm20_dsqrt_rn_f64_mediumpath_v1 - $__internal_0_$__cuda_sm20_div_rn_f64_full)
$__internal_0_$__cuda_sm20_div_rn_f64_full:
[C---:B------:R-:W-:Y:S01]  /*0d40*/  FSETP.GEU.AND P0, PT, |R7|.reuse, 1.469367938527859385e-39, PT ;  /* 0x001000000700780b */ /* 0x040fe20003f0e200 */
[----:B------:R-:W-:Y:S01]  /*0d50*/  IMAD.MOV.U32 R10, RZ, RZ, 0x1 ;  /* 0x00000001ff0a7424 */ /* 0x000fe200078e00ff */
[C---:B------:R-:W-:Y:S01]  /*0d60*/  LOP3.LUT R2, R7.reuse, 0x800fffff, RZ, 0xc0, !PT ;  /* 0x800fffff07027812 */ /* 0x040fe200078ec0ff */
[----:B------:R-:W-:Y:S01]  /*0d70*/  IMAD.MOV.U32 R18, RZ, RZ, 0x40000000 ;  /* 0x40000000ff127424 */ /* 0x000fe200078e00ff */
[----:B------:R-:W-:Y:S01]  /*0d80*/  LOP3.LUT R9, R7, 0x7ff00000, RZ, 0xc0, !PT ;  /* 0x7ff0000007097812 */ /* 0x000fe200078ec0ff */
[----:B------:R-:W-:Y:S01]  /*0d90*/  IMAD.MOV.U32 R5, RZ, RZ, 0x1ca00000 ;  /* 0x1ca00000ff057424 */ /* 0x000fe200078e00ff */
[----:B------:R-:W-:Y:S01]  /*0da0*/  LOP3.LUT R3, R2, 0x3ff00000, RZ, 0xfc, !PT ;  /* 0x3ff0000002037812 */ /* 0x000fe200078efcff */
[----:B------:R-:W-:Y:S01]  /*0db0*/  VIADD R19, R18, 0xffffffff ;  /* 0xffffffff12137836 */ /* 0x000fe20000000000 */
[----:B------:R-:W-:Y:S02]  /*0dc0*/  MOV R2, R6 ;  /* 0x0000000600027202 */ /* 0x000fe40000000f00 */
[----:B------:R-:W-:-:S03]  /*0dd0*/  ISETP.LE.U32.AND P1, PT, R9, 0x40000000, PT ;  /* 0x400000000900780c */ /* 0x000fc60003f23070 */
[----:B------:R-:W-:-:S06]  /*0de0*/  @!P0 DMUL R2, R6, 8.98846567431157953865e+307 ;  /* 0x7fe0000006028828 */ /* 0x000fcc0000000000 */
[----:B------:R-:W0:Y:S04]  /*0df0*/  MUFU.RCP64H R11, R3 ;  /* 0x00000003000b7308 */ /* 0x000e280000001800 */
[----:B------:R-:W-:Y:S02]  /*0e00*/  @!P0 LOP3.LUT R9, R3, 0x7ff00000, RZ, 0xc0, !PT ;  /* 0x7ff0000003098812 */ /* 0x000fe400078ec0ff */
[----:B------:R-:W-:-:S03]  /*0e10*/  ISETP.GT.U32.AND P0, PT, R19, 0x7feffffe, PT ;  /* 0x7feffffe1300780c */ /* 0x000fc60003f04070 */
[----:B------:R-:W-:-:S05]  /*0e20*/  VIADD R19, R9, 0xffffffff ;  /* 0xffffffff09137836 */ /* 0x000fca0000000000 */
[----:B------:R-:W-:Y:S01]  /*0e30*/  ISETP.GT.U32.OR P0, PT, R19, 0x7feffffe, P0 ;  /* 0x7feffffe1300780c */ /* 0x000fe20000704470 */
[----:B0-----:R-:W-:-:S08]  /*0e40*/  DFMA R12, R10, -R2, 1 ;  /* 0x3ff000000a0c742b */ /* 0x001fd00000000802 */
[----:B------:R-:W-:-:S08]  /*0e50*/  DFMA R12, R12, R12, R12 ;  /* 0x0000000c0c0c722b */ /* 0x000fd0000000000c */
[----:B------:R-:W-:-:S08]  /*0e60*/  DFMA R12, R10, R12, R10 ;  /* 0x0000000c0a0c722b */ /* 0x000fd0000000000a */
[----:B------:R-:W-:-:S08]  /*0e70*/  DFMA R10, R12, -R2, 1 ;  /* 0x3ff000000c0a742b */ /* 0x000fd00000000802 */
[----:B------:R-:W-:Y:S01]  /*0e80*/  DFMA R12, R12, R10, R12 ;  /* 0x0000000a0c0c722b */ /* 0x000fe2000000000c */
[----:B------:R-:W-:Y:S01]  /*0e90*/  SEL R11, R5, 0x63400000, !P1 ;  /* 0x63400000050b7807 */ /* 0x000fe20004800000 */
[----:B------:R-:W-:-:S06]  /*0ea0*/  IMAD.MOV.U32 R10, RZ, RZ, RZ ;  /* 0x000000ffff0a7224 */ /* 0x000fcc00078e00ff */
[----:B------:R-:W-:-:S08]  /*0eb0*/  DMUL R14, R12, R10 ;  /* 0x0000000a0c0e7228 */ /* 0x000fd00000000000 */
[----:B------:R-:W-:-:S08]  /*0ec0*/  DFMA R16, R14, -R2, R10 ;  /* 0x800000020e10722b */ /* 0x000fd0000000000a */
[----:B------:R-:W-:Y:S01]  /*0ed0*/  DFMA R12, R12, R16, R14 ;  /* 0x000000100c0c722b */ /* 0x000fe2000000000e */
[----:B------:R-:W-:Y:S10]  /*0ee0*/  @P0 BRA `(.L_x_7) ;  /* 0x0000000000740947 */ /* 0x000ff40003800000 */
[----:B------:R-:W-:Y:S01]  /*0ef0*/  LOP3.LUT R15, R7, 0x7ff00000, RZ, 0xc0, !PT ;  /* 0x7ff00000070f7812 */ /* 0x000fe200078ec0ff */
[----:B------:R-:W-:Y:S02]  /*0f00*/  IMAD.MOV.U32 R9, RZ, RZ, 0x40000000 ;  /* 0x40000000ff097424 */ /* 0x000fe400078e00ff */
[----:B------:R-:W-:Y:S01]  /*0f10*/  IMAD.MOV.U32 R16, RZ, RZ, RZ ;  /* 0x000000ffff107224 */ /* 0x000fe200078e00ff */
[----:B------:R-:W-:Y:S01]  /*0f20*/  ISETP.LE.U32.AND P0, PT, R15, 0x40000000, PT ;  /* 0x400000000f00780c */ /* 0x000fe20003f03070 */
[----:B------:R-:W-:-:S05]  /*0f30*/  IMAD.MOV R14, RZ, RZ, -R15 ;  /* 0x000000ffff0e7224 */ /* 0x000fca00078e0a0f */
[----:B------:R-:W-:Y:S02]  /*0f40*/  VIADDMNMX R9, R14, R9, 0xb9600000, !PT ;  /* 0xb96000000e097446 */ /* 0x000fe40007800109 */
[----:B------:R-:W-:Y:S02]  /*0f50*/  SEL R14, R5, 0x63400000, !P0 ;  /* 0x63400000050e7807 */ /* 0x000fe40004000000 */
[----:B------:R-:W-:-:S05]  /*0f60*/  VIMNMX R9, PT, PT, R9, 0x46a00000, PT ;  /* 0x46a0000009097848 */ /* 0x000fca0003fe0100 */
[----:B------:R-:W-:-:S05]  /*0f70*/  IMAD.IADD R9, R9, 0x1, -R14 ;  /* 0x0000000109097824 */ /* 0x000fca00078e0a0e */
[----:B------:R-:W-:-:S06]  /*0f80*/  IADD3 R17, PT, PT, R9, 0x7fe00000, RZ ;  /* 0x7fe0000009117810 */ /* 0x000fcc0007ffe0ff */
[----:B------:R-:W-:-:S10]  /*0f90*/  DMUL R14, R12, R16 ;  /* 0x000000100c0e7228 */ /* 0x000fd40000000000 */
[----:B------:R-:W-:-:S13]  /*0fa0*/  FSETP.GTU.AND P0, PT, |R15|, 1.469367938527859385e-39, PT ;  /* 0x001000000f00780b */ /* 0x000fda0003f0c200 */
[----:B------:R-:W-:Y:S05]  /*0fb0*/  @P0 BRA `(.L_x_8) ;  /* 0x0000000000840947 */ /* 0x000fea0003800000 */
[----:B------:R-:W-:Y:S01]  /*0fc0*/  DFMA R2, R12, -R2, R10 ;  /* 0x800000020c02722b */ /* 0x000fe2000000000a */
[----:B------:R-:W-:-:S09]  /*0fd0*/  IMAD.MOV.U32 R16, RZ, RZ, RZ ;  /* 0x000000ffff107224 */ /* 0x000fd200078e00ff */
[C---:B------:R-:W-:Y:S02]  /*0fe0*/  FSETP.NEU.AND P0, PT, R3.reuse, RZ, PT ;  /* 0x000000ff0300720b */ /* 0x040fe40003f0d000 */
[----:B------:R-:W-:-:S04]  /*0ff0*/  LOP3.LUT R7, R3, 0x80000000, R7, 0x48, !PT ;  /* 0x8000000003077812 */ /* 0x000fc800078e4807 */
[----:B------:R-:W-:-:S07]  /*1000*/  LOP3.LUT R17, R7, R17, RZ, 0xfc, !PT ;  /* 0x0000001107117212 */ /* 0x000fce00078efcff */
[----:B------:R-:W-:Y:S05]  /*1010*/  @!P0 BRA `(.L_x_8) ;  /* 0x00000000006c8947 */ /* 0x000fea0003800000 */
[----:B------:R-:W-:Y:S01]  /*1020*/  IMAD.MOV R3, RZ, RZ, -R9 ;  /* 0x000000ffff037224 */ /* 0x000fe200078e0a09 */
[----:B------:R-:W-:Y:S01]  /*1030*/  IADD3 R9, PT, PT, -R9, -0x43300000, RZ ;  /* 0xbcd0000009097810 */ /* 0x000fe20007ffe1ff */
[----:B------:R-:W-:-:S06]  /*1040*/  IMAD.MOV.U32 R2, RZ, RZ, RZ ;  /* 0x000000ffff027224 */ /* 0x000fcc00078e00ff */
[----:B------:R-:W-:Y:S02]  /*1050*/  DFMA R2, R14, -R2, R12 ;  /* 0x800000020e02722b */ /* 0x000fe4000000000c */
[----:B------:R-:W-:-:S08]  /*1060*/  DMUL.RP R12, R12, R16 ;  /* 0x000000100c0c7228 */ /* 0x000fd00000008000 */
[----:B------:R-:W-:Y:S02]  /*1070*/  FSETP.NEU.AND P0, PT, |R3|, R9, PT ;  /* 0x000000090300720b */ /* 0x000fe40003f0d200 */
[----:B------:R-:W-:Y:S02]  /*1080*/  LOP3.LUT R7, R13, R7, RZ, 0x3c, !PT ;  /* 0x000000070d077212 */ /* 0x000fe400078e3cff */
[----:B------:R-:W-:Y:S02]  /*1090*/  FSEL R14, R12, R14, !P0 ;  /* 0x0000000e0c0e7208 */ /* 0x000fe40004000000 */
[----:B------:R-:W-:Y:S01]  /*10a0*/  FSEL R15, R7, R15, !P0 ;  /* 0x0000000f070f7208 */ /* 0x000fe20004000000 */
[----:B------:R-:W-:Y:S06]  /*10b0*/  BRA `(.L_x_8) ;  /* 0x0000000000447947 */ /* 0x000fec0003800000 */
.L_x_7:
[----:B------:R-:W-:-:S14]  /*10c0*/  DSETP.NAN.AND P0, PT, R6, R6, PT ;  /* 0x000000060600722a */ /* 0x000fdc0003f08000 */
[----:B------:R-:W-:Y:S05]  /*10d0*/  @P0 BRA `(.L_x_9) ;  /* 0x0000000000340947 */ /* 0x000fea0003800000 */
[----:B------:R-:W-:Y:S01]  /*10e0*/  ISETP.NE.AND P0, PT, R18, R9, PT ;  /* 0x000000091200720c */ /* 0x000fe20003f05270 */
[----:B------:R-:W-:Y:S02]  /*10f0*/  IMAD.MOV.U32 R14, RZ, RZ, 0x0 ;  /* 0x00000000ff0e7424 */ /* 0x000fe400078e00ff */
[----:B------:R-:W-:-:S10]  /*1100*/  IMAD.MOV.U32 R15, RZ, RZ, -0x80000 ;  /* 0xfff80000ff0f7424 */ /* 0x000fd400078e00ff */
[----:B------:R-:W-:Y:S05]  /*1110*/  @!P0 BRA `(.L_x_8) ;  /* 0x00000000002c8947 */ /* 0x000fea0003800000 */
[----:B------:R-:W-:Y:S02]  /*1120*/  ISETP.NE.AND P0, PT, R18, 0x7ff00000, PT ;  /* 0x7ff000001200780c */ /* 0x000fe40003f05270 */
[----:B------:R-:W-:Y:S02]  /*1130*/  LOP3.LUT R6, R7, 0x40000000, RZ, 0x3c, !PT ;  /* 0x4000000007067812 */ /* 0x000fe400078e3cff */
[----:B------:R-:W-:Y:S02]  /*1140*/  ISETP.EQ.OR P0, PT, R9, RZ, !P0 ;  /* 0x000000ff0900720c */ /* 0x000fe40004702670 */
[----:B------:R-:W-:-:S11]  /*1150*/  LOP3.LUT R15, R6, 0x80000000, RZ, 0xc0, !PT ;  /* 0x80000000060f7812 */ /* 0x000fd600078ec0ff */
[----:B------:R-:W-:Y:S01]  /*1160*/  @P0 LOP3.LUT R2, R15, 0x7ff00000, RZ, 0xfc, !PT ;  /* 0x7ff000000f020812 */ /* 0x000fe200078efcff */
[----:B------:R-:W-:Y:S02]  /*1170*/  @!P0 IMAD.MOV.U32 R14, RZ, RZ, RZ ;  /* 0x000000ffff0e8224 */ /* 0x000fe400078e00ff */
[----:B------:R-:W-:Y:S02]  /*1180*/  @P0 IMAD.MOV.U32 R14, RZ, RZ, RZ ;  /* 0x000000ffff0e0224 */ /* 0x000fe400078e00ff */
[----:B------:R-:W-:Y:S01]  /*1190*/  @P0 IMAD.MOV.U32 R15, RZ, RZ, R2 ;  /* 0x000000ffff0f0224 */ /* 0x000fe200078e0002 */
[----:B------:R-:W-:Y:S06]  /*11a0*/  BRA `(.L_x_8) ;  /* 0x0000000000087947 */ /* 0x000fec0003800000 */
.L_x_9:
[----:B------:R-:W-:Y:S02]  /*11b0*/  LOP3.LUT R15, R7, 0x80000, RZ, 0xfc, !PT ;  /* 0x00080000070f7812 */ /* 0x000fe400078efcff */
[----:B------:R-:W-:-:S07]  /*11c0*/  MOV R14, R6 ;  /* 0x00000006000e7202 */ /* 0x000fce0000000f00 */
.L_x_8:
[----:B------:R-:W-:Y:S02]  /*11d0*/  IMAD.MOV.U32 R9, RZ, RZ, 0x0 ;  /* 0x00000000ff097424 */ /* 0x000fe400078e00ff */
[----:B------:R-:W-:Y:S02]  /*11e0*/  IMAD.MOV.U32 R2, RZ, RZ, R14 ;  /* 0x000000ffff027224 */ /* 0x000fe400078e000e */
[----:B------:R-:W-:Y:S01]  /*11f0*/  IMAD.MOV.U32 R3, RZ, RZ, R15 ;  /* 0x000000ffff037224 */ /* 0x000fe200078e000f */
[----:B------:R-:W-:Y:S06]  /*1200*/  RET.REL.NODEC R8 `(_Z13recoverOutputiiiP7double2Pd) ;  /* 0xffffffec087c7950 */ /* 0x000fec0003c3ffff */
        .weak           $__internal_1_$__cuda_sm20_dsqrt_rn_f64_mediumpath_v1
        .type           $__internal_1_$__cuda_sm20_dsqrt_rn_f64_mediumpath_v1,@function
        .size           $__internal_1_$__cuda_sm20_dsqrt_rn_f64_mediumpath_v1,(.L_x_22 - $__internal_1_$__cuda_sm20_dsqrt_rn_f64_mediumpath_v1)
$__internal_1_$__cuda_sm20_dsqrt_rn_f64_mediumpath_v1:
[----:B------:R-:W-:Y:S01]  /*1210*/  ISETP.GE.U32.AND P0, PT, R8, -0x3400000, PT ;  /* 0xfcc000000800780c */ /* 0x000fe20003f06070 */
[----:B------:R-:W-:Y:S02]  /*1220*/  IMAD.MOV.U32 R12, RZ, RZ, R14 ;  /* 0x000000ffff0c7224 */ /* 0x000fe400078e000e */
[----:B------:R-:W-:Y:S02]  /*1230*/  IMAD.MOV.U32 R8, RZ, RZ, R5 ;  /* 0x000000ffff087224 */ /* 0x000fe400078e0005 */
[----:B------:R-:W-:Y:S02]  /*1240*/  IMAD.MOV.U32 R9, RZ, RZ, R3 ;  /* 0x000000ffff097224 */ /* 0x000fe400078e0003 */
[----:B------:R-:W-:Y:S02]  /*1250*/  IMAD.MOV.U32 R6, RZ, RZ, R16 ;  /* 0x000000ffff067224 */ /* 0x000fe400078e0010 */
[----:B------:R-:W-:-:S04]  /*1260*/  IMAD.MOV.U32 R7, RZ, RZ, R17 ;  /* 0x000000ffff077224 */ /* 0x000fc800078e0011 */
[----:B------:R-:W-:Y:S05]  /*1270*/  @!P0 BRA `(.L_x_10) ;  /* 0x0000000000208947 */ /* 0x000fea0003800000 */
[----:B------:R-:W-:-:S10]  /*1280*/  DFMA.RM R6, R6, R12, R10 ;  /* 0x0000000c0606722b */ /* 0x000fd4000000400a */
[----:B------:R-:W-:-:S05]  /*1290*/  IADD3 R10, P0, PT, R6, 0x1, RZ ;  /* 0x00000001060a7810 */ /* 0x000fca0007f1e0ff */
[----:B------:R-:W-:-:S06]  /*12a0*/  IMAD.X R11, RZ, RZ, R7, P0 ;  /* 0x000000ffff0b7224 */ /* 0x000fcc00000e0607 */
[----:B------:R-:W-:-:S08]  /*12b0*/  DFMA.RP R8, -R6, R10, R8 ;  /* 0x0000000a0608722b */ /* 0x000fd00000008108 */
[----:B------:R-:W-:-:S06]  /*12c0*/  DSETP.GT.AND P0, PT, R8, RZ, PT ;  /* 0x000000ff0800722a */ /* 0x000fcc0003f04000 */
[----:B------:R-:W-:Y:S02]  /*12d0*/  FSEL R6, R10, R6, P0 ;  /* 0x000000060a067208 */ /* 0x000fe40000000000 */
[----:B------:R-:W-:Y:S01]  /*12e0*/  FSEL R7, R11, R7, P0 ;  /* 0x000000070b077208 */ /* 0x000fe20000000000 */
[----:B------:R-:W-:Y:S06]  /*12f0*/  BRA `(.L_x_11) ;  /* 0x0000000000647947 */ /* 0x000fec0003800000 */
.L_x_10:
[----:B------:R-:W-:-:S14]  /*1300*/  DSETP.NE.AND P0, PT, R8, RZ, PT ;  /* 0x000000ff0800722a */ /* 0x000fdc0003f05000 */
[----:B------:R-:W-:Y:S05]  /*1310*/  @!P0 BRA `(.L_x_12) ;  /* 0x0000000000588947 */ /* 0x000fea0003800000 */
[----:B------:R-:W-:-:S13]  /*1320*/  ISETP.GE.AND P0, PT, R9, RZ, PT ;  /* 0x000000ff0900720c */ /* 0x000fda0003f06270 */
[----:B------:R-:W-:Y:S01]  /*1330*/  @!P0 MOV R6, 0x0 ;  /* 0x0000000000068802 */ /* 0x000fe20000000f00 */
[----:B------:R-:W-:Y:S01]  /*1340*/  @!P0 IMAD.MOV.U32 R7, RZ, RZ, -0x80000 ;  /* 0xfff80000ff078424 */ /* 0x000fe200078e00ff */
[----:B------:R-:W-:Y:S06]  /*1350*/  @!P0 BRA `(.L_x_11) ;  /* 0x00000000004c8947 */ /* 0x000fec0003800000 */
[----:B------:R-:W-:-:S13]  /*1360*/  ISETP.GT.AND P0, PT, R9, 0x7fefffff, PT ;  /* 0x7fefffff0900780c */ /* 0x000fda0003f04270 */
[----:B------:R-:W-:Y:S05]  /*1370*/  @P0 BRA `(.L_x_12) ;  /* 0x0000000000400947 */ /* 0x000fea0003800000 */
[----:B------:R-:W-:Y:S01]  /*1380*/  DMUL R6, R8, 8.11296384146066816958e+31 ;  /* 0x4690000008067828 */ /* 0x000fe20000000000 */
[----:B------:R-:W-:Y:S02]  /*1390*/  IMAD.MOV.U32 R12, RZ, RZ, 0x0 ;  /* 0x00000000ff0c7424 */ /* 0x000fe400078e00ff */
[----:B------:R-:W-:Y:S02]  /*13a0*/  IMAD.MOV.U32 R8, RZ, RZ, RZ ;  /* 0x000000ffff087224 */ /* 0x000fe400078e00ff */
[----:B------:R-:W-:Y:S01]  /*13b0*/  IMAD.MOV.U32 R13, RZ, RZ, 0x3fd80000 ;  /* 0x3fd80000ff0d7424 */ /* 0x000fe200078e00ff */
[----:B------:R-:W0:Y:S03]  /*13c0*/  MUFU.RSQ64H R9, R7 ;  /* 0x0000000700097308 */ /* 0x000e260000001c00 */
[----:B0-----:R-:W-:-:S08]  /*13d0*/  DMUL R10, R8, R8 ;  /* 0x00000008080a7228 */ /* 0x001fd00000000000 */
[----:B------:R-:W-:-:S08]  /*13e0*/  DFMA R10, R6, -R10, 1 ;  /* 0x3ff00000060a742b */ /* 0x000fd0000000080a */
[----:B------:R-:W-:Y:S02]  /*13f0*/  DFMA R12, R10, R12, 0.5 ;  /* 0x3fe000000a0c742b */ /* 0x000fe4000000000c */
[----:B------:R-:W-:-:S08]  /*1400*/  DMUL R10, R8, R10 ;  /* 0x0000000a080a7228 */ /* 0x000fd00000000000 */
[----:B------:R-:W-:-:S08]  /*1410*/  DFMA R10, R12, R10, R8 ;  /* 0x0000000a0c0a722b */ /* 0x000fd00000000008 */
[----:B------:R-:W-:Y:S02]  /*1420*/  DMUL R8, R6, R10 ;  /* 0x0000000a06087228 */ /* 0x000fe40000000000 */
[----:B------:R-:W-:-:S06]  /*1430*/  VIADD R11, R11, 0xfff00000 ;  /* 0xfff000000b0b7836 */ /* 0x000fcc0000000000 */
[----:B------:R-:W-:-:S08]  /*1440*/  DFMA R12, R8, -R8, R6 ;  /* 0x80000008080c722b */ /* 0x000fd00000000006 */
[----:B------:R-:W-:-:S10]  /*1450*/  DFMA R6, R10, R12, R8 ;  /* 0x0000000c0a06722b */ /* 0x000fd40000000008 */
[----:B------:R-:W-:Y:S01]  /*1460*/  VIADD R7, R7, 0xfcb00000 ;  /* 0xfcb0000007077836 */ /* 0x000fe20000000000 */
[----:B------:R-:W-:Y:S06]  /*1470*/  BRA `(.L_x_11) ;  /* 0x0000000000047947 */ /* 0x000fec0003800000 */
.L_x_12:
[----:B------:R-:W-:-:S11]  /*1480*/  DADD R6, R8, R8 ;  /* 0x0000000008067229 */ /* 0x000fd60000000008 */
.L_x_11:
[----:B------:R-:W-:-:S04]  /*1490*/  IMAD.MOV.U32 R3, RZ, RZ, 0x0 ;  /* 0x00000000ff037424 */ /* 0x000fc800078e00ff */
[----:B------:R-:W-:Y:S05]  /*14a0*/  RET.REL.NODEC R2 `(_Z13recoverOutputiiiP7double2Pd) ;  /* 0xffffffe802d47950 */ /* 0x000fea0003c3ffff */
.L_x_13:
[----:B------:R-:W-:-:S00]  /*14b0*/  BRA `(.L_x_13) ;  /* 0xfffffffc00fc7947 */ /* 0x000fc0000383ffff */
[----:B------:R-:W-:-:S00]  /*14c0*/  NOP ;  /* 0x0000000000007918 */ /* 0x000fc00000000000 */
        /* <DEDUP_REMOVED lines=11> */
.L_x_22:


//--------------------- .text._Z8setInputiiiPdS_  --------------------------
	.section	.text._Z8setInputiiiPdS_,"ax",@progbits
	.align	128
        .global         _Z8setInputiiiPdS_
        .type           _Z8setInputiiiPdS_,@function
        .size           _Z8setInputiiiPdS_,(.L_x_24 - _Z8setInputiiiPdS_)
        .other          _Z8setInputiiiPdS_,@"STO_CUDA_ENTRY STV_DEFAULT"
_Z8setInputiiiPdS_:
.text._Z8setInputiiiPdS_:
        /* <DEDUP_REMOVED lines=13> */
[C---:B------:R-:W-:Y:S01]  /*00d0*/  ISETP.GE.U32.AND P1, PT, R4.reuse, 0x10, PT ;  /* 0x000000100400780c */ /* 0x040fe20003f26070 */
[----:B------:R-:W0:Y:S01]  /*00e0*/  LDCU.64 UR6, c[0x0][0x358] ;  /* 0x00006b00ff0677ac */ /* 0x000e220008000a00 */
[----:B------:R-:W-:Y:S01]  /*00f0*/  LOP3.LUT R11, R4, 0xf, RZ, 0xc0, !PT ;  /* 0x0000000f040b7812 */ /* 0x000fe200078ec0ff */
[----:B------:R-:W-:Y:S02]  /*0100*/  IMAD R2, R3, R4, RZ ;  /* 0x0000000403027224 */ /* 0x000fe400078e02ff */
[----:B------:R-:W-:Y:S01]  /*0110*/  IMAD.MOV.U32 R3, RZ, RZ, RZ ;  /* 0x000000ffff037224 */ /* 0x000fe200078e00ff */
[----:B------:R-:W-:-:S07]  /*0120*/  ISETP.NE.AND P0, PT, R11, RZ, PT ;  /* 0x000000ff0b00720c */ /* 0x000fce0003f05270 */
[----:B------:R-:W-:Y:S06]  /*0130*/  @!P1 BRA `(.L_x_14) ;  /* 0x0000000000d49947 */ /* 0x000fec0003800000 */
[----:B------:R-:W1:Y:S01]  /*0140*/  LDC.64 R6, c[0x0][0x390] ;  /* 0x0000e400ff067b82 */ /* 0x000e620000000a00 */
[----:B------:R-:W2:Y:S01]  /*0150*/  LDCU.64 UR4, c[0x0][0x398] ;  /* 0x00007300ff0477ac */ /* 0x000ea20008000a00 */
[----:B------:R-:W-:Y:S01]  /*0160*/  LOP3.LUT R3, R4, 0x7ffffff0, RZ, 0xc0, !PT ;  /* 0x7ffffff004037812 */ /* 0x000fe200078ec0ff */
[----:B------:R-:W-:-:S04]  /*0170*/  IMAD.MOV.U32 R5, RZ, RZ, R2 ;  /* 0x000000ffff057224 */ /* 0x000fc800078e0002 */
[----:B------:R-:W-:Y:S01]  /*0180*/  IMAD.MOV R10, RZ, RZ, -R3 ;  /* 0x000000ffff0a7224 */ /* 0x000fe200078e0a03 */
[----:B--2---:R-:W-:-:S04]  /*0190*/  UIADD3 UR4, UP0, UPT, UR4, 0x40, URZ ;  /* 0x0000004004047890 */ /* 0x004fc8000ff1e0ff */
[----:B------:R-:W-:Y:S01]  /*01a0*/  UIADD3.X UR5, UPT, UPT, URZ, UR5, URZ, UP0, !UPT ;  /* 0x00000005ff057290 */ /* 0x000fe200087fe4ff */
[----:B-1----:R-:W-:-:S03]  /*01b0*/  IMAD.WIDE R6, R0, 0x8, R6 ;  /* 0x0000000800067825 */ /* 0x002fc600078e0206 */
[----:B------:R-:W-:-:S05]  /*01c0*/  IADD3 R20, P1, PT, R6, 0x40, RZ ;  /* 0x0000004006147810 */ /* 0x000fca0007f3e0ff */
[----:B------:R-:W-:-:S08]  /*01d0*/  IMAD.X R21, RZ, RZ, R7, P1 ;  /* 0x000000ffff157224 */ /* 0x000fd000008e0607 */
.L_x_15:
[----:B------:R-:W-:Y:S02]  /*01e0*/  IMAD.U32 R8, RZ, RZ, UR4 ;  /* 0x00000004ff087e24 */ /* 0x000fe4000f8e00ff */
[----:B------:R-:W-:Y:S02]  /*01f0*/  IMAD.U32 R9, RZ, RZ, UR5 ;  /* 0x00000005ff097e24 */ /* 0x000fe4000f8e00ff */
[----:B------:R-:W-:-:S05]  /*0200*/  IMAD.WIDE R8, R5, 0x8, R8 ;  /* 0x0000000805087825 */ /* 0x000fca00078e0208 */
[----:B0-----:R-:W2:Y:S01]  /*0210*/  LDG.E.64 R12, desc[UR6][R8.64+-0x40] ;  /* 0xffffc006080c7981 */ /* 0x001ea2000c1e1b00 */
[----:B------:R-:W-:Y:S02]  /*0220*/  IMAD.MOV.U32 R6, RZ, RZ, R20 ;  /* 0x000000ffff067224 */ /* 0x000fe400078e0014 */
[----:B------:R-:W-:-:S05]  /*0230*/  IMAD.MOV.U32 R7, RZ, RZ, R21 ;  /* 0x000000ffff077224 */ /* 0x000fca00078e0015 */
[----:B--2---:R0:W-:Y:S04]  /*0240*/  STG.E.64 desc[UR6][R6.64+-0x38], R12 ;  /* 0xffffc80c06007986 */ /* 0x0041e8000c101b06 */
[----:B------:R-:W2:Y:S04]  /*0250*/  LDG.E.64 R14, desc[UR6][R8.64+-0x38] ;  /* 0xffffc806080e7981 */ /* 0x000ea8000c1e1b00 */
[----:B--2---:R1:W-:Y:S04]  /*0260*/  STG.E.64 desc[UR6][R6.64+-0x30], R14 ;  /* 0xffffd00e06007986 */ /* 0x0043e8000c101b06 */
[----:B------:R-:W2:Y:S04]  /*0270*/  LDG.E.64 R16, desc[UR6][R8.64+-0x30] ;  /* 0xffffd00608107981 */ /* 0x000ea8000c1e1b00 */
[----:B--2---:R2:W-:Y:S04]  /*0280*/  STG.E.64 desc[UR6][R6.64+-0x28], R16 ;  /* 0xffffd81006007986 */ /* 0x0045e8000c101b06 */
[----:B------:R-:W3:Y:S04]  /*0290*/  LDG.E.64 R18, desc[UR6][R8.64+-0x28] ;  /* 0xffffd80608127981 */ /* 0x000ee8000c1e1b00 */
[----:B---3--:R3:W-:Y:S04]  /*02a0*/  STG.E.64 desc[UR6][R6.64+-0x20], R18 ;  /* 0xffffe01206007986 */ /* 0x0087e8000c101b06 */
[----:B------:R-:W4:Y:S04]  /*02b0*/  LDG.E.64 R20, desc[UR6][R8.64+-0x20] ;  /* 0xffffe00608147981 */ /* 0x000f28000c1e1b00 */
[----:B----4-:R4:W-:Y:S04]  /*02c0*/  STG.E.64 desc[UR6][R6.64+-0x18], R20 ;  /* 0xffffe81406007986 */ /* 0x0109e8000c101b06 */
[----:B------:R-:W5:Y:S04]  /*02d0*/  LDG.E.64 R22, desc[UR6][R8.64+-0x18] ;  /* 0xffffe80608167981 */ /* 0x000f68000c1e1b00 */
[----:B-----5:R5:W-:Y:S04]  /*02e0*/  STG.E.64 desc[UR6][R6.64+-0x10], R22 ;  /* 0xfffff01606007986 */ /* 0x020be8000c101b06 */
[----:B0-----:R-:W2:Y:S04]  /*02f0*/  LDG.E.64 R12, desc[UR6][R8.64+-0x10] ;  /* 0xfffff006080c7981 */ /* 0x001ea8000c1e1b00 */
[----:B--2---:R0:W-:Y:S04]  /*0300*/  STG.E.64 desc[UR6][R6.64+-0x8], R12 ;  /* 0xfffff80c06007986 */ /* 0x0041e8000c101b06 */
[----:B-1----:R-:W2:Y:S04]  /*0310*/  LDG.E.64 R14, desc[UR6][R8.64+-0x8] ;  /* 0xfffff806080e7981 */ /* 0x002ea8000c1e1b00 */
[----:B--2---:R1:W-:Y:S04]  /*0320*/  STG.E.64 desc[UR6][R6.64], R14 ;  /* 0x0000000e06007986 */ /* 0x0043e8000c101b06 */
[----:B------:R-:W2:Y:S04]  /*0330*/  LDG.E.64 R16, desc[UR6][R8.64] ;  /* 0x0000000608107981 */ /* 0x000ea8000c1e1b00 */
[----:B--2---:R2:W-:Y:S04]  /*0340*/  STG.E.64 desc[UR6][R6.64+0x8], R16 ;  /* 0x0000081006007986 */ /* 0x0045e8000c101b06 */
[----:B---3--:R-:W3:Y:S04]  /*0350*/  LDG.E.64 R18, desc[UR6][R8.64+0x8] ;  /* 0x0000080608127981 */ /* 0x008ee8000c1e1b00 */
[----:B---3--:R3:W-:Y:S04]  /*0360*/  STG.E.64 desc[UR6][R6.64+0x10], R18 ;  /* 0x0000101206007986 */ /* 0x0087e8000c101b06 */
[----:B----4-:R-:W4:Y:S04]  /*0370*/  LDG.E.64 R20, desc[UR6][R8.64+0x10] ;  /* 0x0000100608147981 */ /* 0x010f28000c1e1b00 */
[----:B----4-:R4:W-:Y:S04]  /*0380*/  STG.E.64 desc[UR6][R6.64+0x18], R20 ;  /* 0x0000181406007986 */ /* 0x0109e8000c101b06 */
[----:B-----5:R-:W5:Y:S04]  /*0390*/  LDG.E.64 R22, desc[UR6][R8.64+0x18] ;  /* 0x0000180608167981 */ /* 0x020f68000c1e1b00 */
[----:B-----5:R1:W-:Y:S04]  /*03a0*/  STG.E.64 desc[UR6][R6.64+0x20], R22 ;  /* 0x0000201606007986 */ /* 0x0203e8000c101b06 */
[----:B0-----:R-:W5:Y:S04]  /*03b0*/  LDG.E.64 R12, desc[UR6][R8.64+0x20] ;  /* 0x00002006080c7981 */ /* 0x001f68000c1e1b00 */
[----:B-----5:R0:W-:Y:S04]  /*03c0*/  STG.E.64 desc[UR6][R6.64+0x28], R12 ;  /* 0x0000280c06007986 */ /* 0x0201e8000c101b06 */
[----:B-1----:R-:W5:Y:S04]  /*03d0*/  LDG.E.64 R14, desc[UR6][R8.64+0x28] ;  /* 0x00002806080e7981 */ /* 0x002f68000c1e1b00 */
[----:B-----5:R0:W-:Y:S04]  /*03e0*/  STG.E.64 desc[UR6][R6.64+0x30], R14 ;  /* 0x0000300e06007986 */ /* 0x0201e8000c101b06 */
[----:B--2---:R-:W2:Y:S01]  /*03f0*/  LDG.E.64 R16, desc[UR6][R8.64+0x30] ;  /* 0x0000300608107981 */ /* 0x004ea2000c1e1b00 */
[----:B------:R-:W-:-:S05]  /*0400*/  VIADD R10, R10, 0x10 ;  /* 0x000000100a0a7836 */ /* 0x000fca0000000000 */
[----:B------:R-:W-:Y:S01]  /*0410*/  ISETP.NE.AND P1, PT, R10, RZ, PT ;  /* 0x000000ff0a00720c */ /* 0x000fe20003f25270 */
[----:B--2---:R0:W-:Y:S04]  /*0420*/  STG.E.64 desc[UR6][R6.64+0x38], R16 ;  /* 0x0000381006007986 */ /* 0x0041e8000c101b06 */
[----:B---3--:R-:W2:Y:S01]  /*0430*/  LDG.E.64 R18, desc[UR6][R8.64+0x38] ;  /* 0x0000380608127981 */ /* 0x008ea2000c1e1b00 */
[----:B----4-:R-:W-:Y:S01]  /*0440*/  IADD3 R20, P2, PT, R6, 0x80, RZ ;  /* 0x0000008006147810 */ /* 0x010fe20007f5e0ff */
[----:B------:R-:W-:-:S04]  /*0450*/  VIADD R5, R5, 0x10 ;  /* 0x0000001005057836 */ /* 0x000fc80000000000 */
[----:B------:R-:W-:Y:S01]  /*0460*/  IMAD.X R21, RZ, RZ, R7, P2 ;  /* 0x000000ffff157224 */ /* 0x000fe200010e0607 */
[----:B--2---:R0:W-:Y:S01]  /*0470*/  STG.E.64 desc[UR6][R6.64+0x40], R18 ;  /* 0x0000401206007986 */ /* 0x0041e2000c101b06 */
[----:B------:R-:W-:Y:S06]  /*0480*/  @P1 BRA `(.L_x_15) ;  /* 0xfffffffc00541947 */ /* 0x000fec000383ffff */
.L_x_14:
[----:B0-----:R-:W-:Y:S05]  /*0490*/  @!P0 EXIT ;  /* 0x000000000000894d */ /* 0x001fea0003800000 */
[----:B------:R-:W-:Y:S02]  /*04a0*/  ISETP.GE.U32.AND P1, PT, R11, 0x8, PT ;  /* 0x000000080b00780c */ /* 0x000fe40003f26070 */
[----:B------:R-:W-:-:S04]  /*04b0*/  LOP3.LUT R5, R4, 0x7, RZ, 0xc0, !PT ;  /* 0x0000000704057812 */ /* 0x000fc800078ec0ff */
[----:B------:R-:W-:-:S07]  /*04c0*/  ISETP.NE.AND P0, PT, R5, RZ, PT ;  /* 0x000000ff0500720c */ /* 0x000fce0003f05270 */
[----:B------:R-:W-:Y:S06]  /*04d0*/  @!P1 BRA `(.L_x_16) ;  /* 0x0000000000649947 */ /* 0x000fec0003800000 */
[----:B------:R-:W0:Y:S01]  /*04e0*/  LDC.64 R8, c[0x0][0x398] ;  /* 0x0000e600ff087b82 */ /* 0x000e220000000a00 */
[----:B------:R-:W-:Y:S01]  /*04f0*/  IADD3 R7, PT, PT, R2, R3, RZ ;  /* 0x0000000302077210 */ /* 0x000fe20007ffe0ff */
[----:B------:R-:W1:Y:S04]  /*0500*/  LDCU.64 UR4, c[0x0][0x390] ;  /* 0x00007200ff0477ac */ /* 0x000e680008000a00 */
[----:B0-----:R-:W-:-:S05]  /*0510*/  IMAD.WIDE R8, R7, 0x8, R8 ;  /* 0x0000000807087825 */ /* 0x001fca00078e0208 */
[----:B------:R-:W2:Y:S01]  /*0520*/  LDG.E.64 R10, desc[UR6][R8.64] ;  /* 0x00000006080a7981 */ /* 0x000ea2000c1e1b00 */
[----:B------:R-:W-:-:S04]  /*0530*/  IADD3 R7, P1, PT, R0, R3, RZ ;  /* 0x0000000300077210 */ /* 0x000fc80007f3e0ff */
[----:B------:R-:W-:Y:S02]  /*0540*/  LEA.HI.X.SX32 R12, R0, RZ, 0x1, P1 ;  /* 0x000000ff000c7211 */ /* 0x000fe400008f0eff */
[----:B-1----:R-:W-:-:S04]  /*0550*/  LEA R6, P1, R7, UR4, 0x3 ;  /* 0x0000000407067c11 */ /* 0x002fc8000f8218ff */
[----:B------:R-:W-:-:S05]  /*0560*/  LEA.HI.X R7, R7, UR5, R12, 0x3, P1 ;  /* 0x0000000507077c11 */ /* 0x000fca00088f1c0c */
[----:B--2---:R0:W-:Y:S04]  /*0570*/  STG.E.64 desc[UR6][R6.64+0x8], R10 ;  /* 0x0000080a06007986 */ /* 0x0041e8000c101b06 */
[----:B------:R-:W2:Y:S04]  /*0580*/  LDG.E.64 R12, desc[UR6][R8.64+0x8] ;  /* 0x00000806080c7981 */ /* 0x000ea8000c1e1b00 */
[----:B--2---:R1:W-:Y:S04]  /*0590*/  STG.E.64 desc[UR6][R6.64+0x10], R12 ;  /* 0x0000100c06007986 */ /* 0x0043e8000c101b06 */
[----:B------:R-:W2:Y:S04]  /*05a0*/  LDG.E.64 R14, desc[UR6][R8.64+0x10] ;  /* 0x00001006080e7981 */ /* 0x000ea8000c1e1b00 */
[----:B--2---:R2:W-:Y:S04]  /*05b0*/  STG.E.64 desc[UR6][R6.64+0x18], R14 ;  /* 0x0000180e06007986 */ /* 0x0045e8000c101b06 */
[----:B------:R-:W3:Y:S04]  /*05c0*/  LDG.E.64 R16, desc[UR6][R8.64+0x18] ;  /* 0x0000180608107981 */ /* 0x000ee8000c1e1b00 */
[----:B---3--:R2:W-:Y:S04]  /*05d0*/  STG.E.64 desc[UR6][R6.64+0x20], R16 ;  /* 0x0000201006007986 */ /* 0x0085e8000c101b06 */
[----:B------:R-:W3:Y:S04]  /*05e0*/  LDG.E.64 R18, desc[UR6][R8.64+0x20] ;  /* 0x0000200608127981 */ /* 0x000ee8000c1e1b00 */
[----:B---3--:R2:W-:Y:S04]  /*05f0*/  STG.E.64 desc[UR6][R6.64+0x28], R18 ;  /* 0x0000281206007986 */ /* 0x0085e8000c101b06 */
[----:B------:R-:W3:Y:S04]  /*0600*/  LDG.E.64 R20, desc[UR6][R8.64+0x28] ;  /* 0x0000280608147981 */ /* 0x000ee8000c1e1b00 */
[----:B---3--:R2:W-:Y:S04]  /*0610*/  STG.E.64 desc[UR6][R6.64+0x30], R20 ;  /* 0x0000301406007986 */ /* 0x0085e8000c101b06 */
[----:B0-----:R-:W3:Y:S04]  /*0620*/  LDG.E.64 R10, desc[UR6][R8.64+0x30] ;  /* 0x00003006080a7981 */ /* 0x001ee8000c1e1b00 */
[----:B---3--:R2:W-:Y:S04]  /*0630*/  STG.E.64 desc[UR6][R6.64+0x38], R10 ;  /* 0x0000380a06007986 */ /* 0x0085e8000c101b06 */
[----:B-1----:R-:W3:Y:S01]  /*0640*/  LDG.E.64 R12, desc[UR6][R8.64+0x38] ;  /* 0x00003806080c7981 */ /* 0x002ee2000c1e1b00 */
[----:B------:R-:W-:-:S03]  /*0650*/  VIADD R3, R3, 0x8 ;  /* 0x0000000803037836 */ /* 0x000fc60000000000 */
[----:B---3--:R2:W-:Y:S04]  /*0660*/  STG.E.64 desc[UR6][R6.64+0x40], R12 ;  /* 0x0000400c06007986 */ /* 0x0085e8000c101b06 */
.L_x_16:
[----:B------:R-:W-:Y:S05]  /*0670*/  @!P0 EXIT ;  /* 0x000000000000894d */ /* 0x000fea0003800000 */
[----:B------:R-:W-:Y:S02]  /*0680*/  ISETP.GE.U32.AND P1, PT, R5, 0x4, PT ;  /* 0x000000040500780c */ /* 0x000fe40003f26070 */
[----:B--2---:R-:W-:-:S04]  /*0690*/  LOP3.LUT R6, R4, 0x3, RZ, 0xc0, !PT ;  /* 0x0000000304067812 */ /* 0x004fc800078ec0ff */
[----:B------:R-:W-:-:S07]  /*06a0*/  ISETP.NE.AND P0, PT, R6, RZ, PT ;  /* 0x000000ff0600720c */ /* 0x000fce0003f05270 */
[----:B------:R-:W-:Y:S06]  /*06b0*/  @!P1 BRA `(.L_x_17) ;  /* 0x0000000000449947 */ /* 0x000fec0003800000 */
[----:B------:R-:W0:Y:S01]  /*06c0*/  LDC.64 R4, c[0x0][0x398] ;  /* 0x0000e600ff047b82 */ /* 0x000e220000000a00 */
[----:B------:R-:W-:Y:S01]  /*06d0*/  IMAD.IADD R15, R2, 0x1, R3 ;  /* 0x00000001020f7824 */ /* 0x000fe200078e0203 */
[----:B------:R-:W1:Y:S03]  /*06e0*/  LDCU.64 UR4, c[0x0][0x390] ;  /* 0x00007200ff0477ac */ /* 0x000e660008000a00 */
        /* <DEDUP_REMOVED lines=11> */
[----:B------:R-:W2:Y:S01]  /*07a0*/  LDG.E.64 R12, desc[UR6][R14.64+0x18] ;  /* 0x000018060e0c7981 */ /* 0x000ea2000c1e1b00 */
[----:B------:R-:W-:-:S03]  /*07b0*/  VIADD R3, R3, 0x4 ;  /* 0x0000000403037836 */ /* 0x000fc60000000000 */
[----:B--2---:R0:W-:Y:S04]  /*07c0*/  STG.E.64 desc[UR6][R16.64+0x20], R12 ;  /* 0x0000200c10007986 */ /* 0x0041e8000c101b06 */
.L_x_17:
[----:B------:R-:W-:Y:S05]  /*07d0*/  @!P0 EXIT ;  /* 0x000000000000894d */ /* 0x000fea0003800000 */
[----:B------:R-:W1:Y:S01]  /*07e0*/  LDCU.64 UR4, c[0x0][0x390] ;  /* 0x00007200ff0477ac */ /* 0x000e620008000a00 */
[----:B0-----:R-:W0:Y:S01]  /*07f0*/  LDC.64 R4, c[0x0][0x398] ;  /* 0x0000e600ff047b82 */ /* 0x001e220000000a00 */
[----:B------:R-:W-:Y:S01]  /*0800*/  IADD3 R11, P0, PT, R0, R3, RZ ;  /* 0x00000003000b7210 */ /* 0x000fe20007f1e0ff */
[----:B------:R-:W-:-:S03]  /*0810*/  IMAD.IADD R9, R2, 0x1, R3 ;  /* 0x0000000102097824 */ /* 0x000fc600078e0203 */
[----:B------:R-:W-:Y:S02]  /*0820*/  LEA.HI.X.SX32 R0, R0, RZ, 0x1, P0 ;  /* 0x000000ff00007211 */ /* 0x000fe400000f0eff */
[----:B-1----:R-:W-:-:S04]  /*0830*/  LEA R8, P1, R11, UR4, 0x3 ;  /* 0x000000040b087c11 */ /* 0x002fc8000f8218ff */
[----:B------:R-:W-:Y:S02]  /*0840*/  IADD3 R8, P0, PT, R8, 0x8, RZ ;  /* 0x0000000808087810 */ /* 0x000fe40007f1e0ff */
[----:B------:R-:W-:Y:S01]  /*0850*/  LEA.HI.X R11, R11, UR5, R0, 0x3, P1 ;  /* 0x000000050b0b7c11 */ /* 0x000fe200088f1c00 */
[----:B------:R-:W-:-:S04]  /*0860*/  IMAD.MOV R0, RZ, RZ, -R6 ;  /* 0x000000ffff007224 */ /* 0x000fc800078e0a06 */
[----:B------:R-:W-:-:S07]  /*0870*/  IMAD.X R11, RZ, RZ, R11, P0 ;  /* 0x000000ffff0b7224 */ /* 0x000fce00000e060b */
.L_x_18:
[----:B01----:R-:W-:-:S06]  /*0880*/  IMAD.WIDE R2, R9, 0x8, R4 ;  /* 0x0000000809027825 */ /* 0x003fcc00078e0204 */
[----:B------:R-:W2:Y:S01]  /*0890*/  LDG.E.64 R2, desc[UR6][R2.64] ;  /* 0x0000000602027981 */ /* 0x000ea2000c1e1b00 */
[----:B------:R-:W-:Y:S01]  /*08a0*/  VIADD R0, R0, 0x1 ;  /* 0x0000000100007836 */ /* 0x000fe20000000000 */
[----:B------:R-:W-:Y:S01]  /*08b0*/  MOV R6, R8 ;  /* 0x0000000800067202 */ /* 0x000fe20000000f00 */
[----:B------:R-:W-:Y:S01]  /*08c0*/  IMAD.MOV.U32 R7, RZ, RZ, R11 ;  /* 0x000000ffff077224 */ /* 0x000fe200078e000b */
[----:B------:R-:W-:Y:S01]  /*08d0*/  IADD3 R8, P1, PT, R8, 0x8, RZ ;  /* 0x0000000808087810 */ /* 0x000fe20007f3e0ff */
[----:B------:R-:W-:Y:S01]  /*08e0*/  VIADD R9, R9, 0x1 ;  /* 0x0000000109097836 */ /* 0x000fe20000000000 */
[----:B------:R-:W-:-:S03]  /*08f0*/  ISETP.NE.AND P0, PT, R0, RZ, PT ;  /* 0x000000ff0000720c */ /* 0x000fc60003f05270 */
[----:B------:R-:W-:Y:S01]  /*0900*/  IMAD.X R11, RZ, RZ, R11, P1 ;  /* 0x000000ffff0b7224 */ /* 0x000fe200008e060b */
[----:B--2---:R1:W-:Y:S09]  /*0910*/  STG.E.64 desc[UR6][R6.64], R2 ;  /* 0x0000000206007986 */ /* 0x0043f2000c101b06 */
[----:B------:R-:W-:Y:S05]  /*0920*/  @P0 BRA `(.L_x_18) ;  /* 0xfffffffc00d40947 */ /* 0x000fea000383ffff */
[----:B------:R-:W-:Y:S05]  /*0930*/  EXIT ;  /* 0x000000000000794d */ /* 0x000fea0003800000 */
.L_x_19:
        /* <DEDUP_REMOVED lines=12> */
.L_x_24:


//--------------------- .text._Z8setZerosiPd      --------------------------
	.section	.text._Z8setZerosiPd,"ax",@progbits
	.align	128
        .global         _Z8setZerosiPd
        .type           _Z8setZerosiPd,@function
        .size           _Z8setZerosiPd,(.L_x_25 - _Z8setZerosiPd)
        .other          _Z8setZerosiPd,@"STO_CUDA_ENTRY STV_DEFAULT"
_Z8setZerosiPd:
.text._Z8setZerosiPd:
        /* <DEDUP_REMOVED lines=8> */
[----:B------:R-:W0:Y:S01]  /*0080*/  LDC.64 R2, c[0x0][0x388] ;  /* 0x0000e200ff027b82 */ /* 0x000e220000000a00 */
[----:B------:R-:W1:Y:S01]  /*0090*/  LDCU.64 UR4, c[0x0][0x358] ;  /* 0x00006b00ff0477ac */ /* 0x000e620008000a00 */
[----:B0-----:R-:W-:-:S05]  /*00a0*/  IMAD.WIDE R2, R5, 0x8, R2 ;  /* 0x0000000805027825 */ /* 0x001fca00078e0202 */
[----:B-1----:R-:W-:Y:S01]  /*00b0*/  STG.E.64 desc[UR4][R2.64], RZ ;  /* 0x000000ff02007986 */ /* 0x002fe2000c101b04 */
[----:B------:R-:W-:Y:S05]  /*00c0*/  EXIT ;  /* 0x000000000000794d */ /* 0x000fea0003800000 */
.L_x_20:
        /* <DEDUP_REMOVED lines=11> */
.L_x_25:


//--------------------- .nv.shared.reserved.0     --------------------------
	.section	.nv.shared.reserved.0,"aw",@nobits
	.weak		__nv_reservedSMEM_offset_0_alias
	.size		__nv_reservedSMEM_offset_0_alias, 0, 64
	.other		__nv_reservedSMEM_offset_0_alias,@"STO_CUDA_RESERVED_SHARED STV_DEFAULT"
__nv_reservedSMEM_offset_0_alias:
	.zero		0
	.zero		64


//--------------------- .nv.constant0._Z13recoverOutputiiiP7double2Pd --------------------------
	.section	.nv.constant0._Z13recoverOutputiiiP7double2Pd,"a",@progbits
	.sectionflags	@""
	.align	4
.nv.constant0._Z13recoverOutputiiiP7double2Pd:
	.zero		928


//--------------------- .nv.constant0._Z8setInputiiiPdS_ --------------------------
	.section	.nv.constant0._Z8setInputiiiPdS_,"a",@progbits
	.sectionflags	@""
	.align	4
.nv.constant0._Z8setInputiiiPdS_:
	.zero		928


//--------------------- .nv.constant0._Z8setZerosiPd --------------------------
	.section	.nv.constant0._Z8setZerosiPd,"a",@progbits
	.sectionflags	@""
	.align	4
.nv.constant0._Z8setZerosiPd:
	.zero		912


//--------------------- SYMBOLS --------------------------

	.type		.nv.reservedSmem.offset0,@object
	.size		.nv.reservedSmem.offset0,0x4
